//
// Generated by NVIDIA NVVM Compiler
//
// Compiler Build ID: CL-36424714
// Cuda compilation tools, release 13.0, V13.0.88
// Based on NVVM 20.0.0
//

.version 9.0
.target sm_100
.address_size 64

	// .globl	_Z15gpu_nbody_naiveP6float3P6float4ff

.visible .entry _Z15gpu_nbody_naiveP6float3P6float4ff(
	.param .u64 .ptr .align 1 _Z15gpu_nbody_naiveP6float3P6float4ff_param_0,
	.param .u64 .ptr .align 1 _Z15gpu_nbody_naiveP6float3P6float4ff_param_1,
	.param .f32 _Z15gpu_nbody_naiveP6float3P6float4ff_param_2,
	.param .f32 _Z15gpu_nbody_naiveP6float3P6float4ff_param_3
)
{
	.reg .pred 	%p<90>;
	.reg .b32 	%r<89>;
	.reg .b32 	%f<474>;
	.reg .b64 	%rd<15>;

	ld.param.u64 	%rd5, [_Z15gpu_nbody_naiveP6float3P6float4ff_param_1];
	ld.param.f32 	%f76, [_Z15gpu_nbody_naiveP6float3P6float4ff_param_2];
	ld.param.f32 	%f77, [_Z15gpu_nbody_naiveP6float3P6float4ff_param_3];
	cvta.to.global.u64 	%rd14, %rd5;
	mov.u32 	%r7, %ntid.x;
	mov.u32 	%r8, %nctaid.x;
	mul.lo.s32 	%r1, %r7, %r8;
	mov.u32 	%r9, %ctaid.x;
	mov.u32 	%r10, %tid.x;
	mad.lo.s32 	%r2, %r9, %r7, %r10;
	setp.eq.s32 	%p1, %r1, 0;
	mov.f32 	%f471, 0f00000000;
	mov.f32 	%f472, %f471;
	mov.f32 	%f473, %f471;
	@%p1 bra 	$L__BB0_69;
	neg.f32 	%f80, %f76;
	mul.wide.u32 	%rd6, %r2, 16;
	add.s64 	%rd7, %rd14, %rd6;
	ld.global.v4.f32 	{%f1, %f2, %f3, %f81}, [%rd7];
	mul.f32 	%f4, %f81, %f80;
	neg.s32 	%r88, %r1;
	mov.f32 	%f473, 0f00000000;
	mov.f32 	%f472, %f473;
	mov.f32 	%f471, %f473;
$L__BB0_2:
	ld.global.v4.f32 	{%f83, %f84, %f85, %f86}, [%rd14];
	mov.b32 	%r11, %f86;
	mov.b32 	%r12, %f85;
	mov.b64 	%rd8, {%r12, %r11};
	mov.b32 	%r13, %f84;
	mov.b64 	%rd9, {%r14, %r13};
	mul.f32 	%f8, %f4, %f86;
	sub.f32 	%f9, %f83, %f1;
	abs.f32 	%f10, %f9;
	setp.lt.f32 	%p2, %f10, 0f00800000;
	mul.f32 	%f87, %f10, 0f4B800000;
	selp.f32 	%f88, %f87, %f10, %p2;
	selp.f32 	%f89, 0fC1C00000, 0f00000000, %p2;
	mov.b32 	%r15, %f88;
	add.s32 	%r16, %r15, -1060439283;
	and.b32  	%r17, %r16, -8388608;
	sub.s32 	%r18, %r15, %r17;
	mov.b32 	%f90, %r18;
	cvt.rn.f32.s32 	%f91, %r17;
	fma.rn.f32 	%f92, %f91, 0f34000000, %f89;
	add.f32 	%f93, %f90, 0fBF800000;
	add.f32 	%f94, %f90, 0f3F800000;
	rcp.approx.ftz.f32 	%f95, %f94;
	add.f32 	%f96, %f93, %f93;
	mul.f32 	%f97, %f96, %f95;
	mul.f32 	%f98, %f97, %f97;
	sub.f32 	%f99, %f93, %f97;
	add.f32 	%f100, %f99, %f99;
	neg.f32 	%f101, %f97;
	fma.rn.f32 	%f102, %f101, %f93, %f100;
	mul.rn.f32 	%f103, %f95, %f102;
	fma.rn.f32 	%f104, %f98, 0f3A2C32E4, 0f3B52E7DB;
	fma.rn.f32 	%f105, %f104, %f98, 0f3C93BB73;
	fma.rn.f32 	%f106, %f105, %f98, 0f3DF6384F;
	mul.rn.f32 	%f107, %f106, %f98;
	fma.rn.f32 	%f108, %f97, 0f3FB8AA3B, %f92;
	sub.f32 	%f109, %f92, %f108;
	fma.rn.f32 	%f110, %f97, 0f3FB8AA3B, %f109;
	fma.rn.f32 	%f111, %f103, 0f3FB8AA3B, %f110;
	fma.rn.f32 	%f112, %f97, 0f32A55E34, %f111;
	mul.f32 	%f113, %f107, 0f40400000;
	fma.rn.f32 	%f114, %f113, %f103, %f112;
	fma.rn.f32 	%f115, %f107, %f97, %f114;
	add.rn.f32 	%f116, %f108, %f115;
	neg.f32 	%f117, %f108;
	add.rn.f32 	%f118, %f116, %f117;
	neg.f32 	%f119, %f118;
	add.rn.f32 	%f120, %f115, %f119;
	mov.f32 	%f121, 0f40000000;
	mul.rn.f32 	%f122, %f116, %f121;
	neg.f32 	%f123, %f122;
	fma.rn.f32 	%f124, %f116, 0f40000000, %f123;
	fma.rn.f32 	%f125, %f120, 0f40000000, %f124;
	cvt.rni.f32.f32 	%f126, %f122;
	sub.f32 	%f127, %f122, %f126;
	add.f32 	%f128, %f127, %f125;
	fma.rn.f32 	%f129, %f128, 0f391FCB8E, 0f3AAF85ED;
	fma.rn.f32 	%f130, %f129, %f128, 0f3C1D9856;
	fma.rn.f32 	%f131, %f130, %f128, 0f3D6357BB;
	fma.rn.f32 	%f132, %f131, %f128, 0f3E75FDEC;
	fma.rn.f32 	%f133, %f132, %f128, 0f3F317218;
	fma.rn.f32 	%f134, %f133, %f128, 0f3F800000;
	cvt.rzi.s32.f32 	%r19, %f126;
	setp.gt.f32 	%p3, %f126, 0f00000000;
	selp.b32 	%r20, 0, -2097152000, %p3;
	add.s32 	%r21, %r20, 2130706432;
	mov.b32 	%f135, %r21;
	mul.f32 	%f136, %f134, %f135;
	shl.b32 	%r22, %r19, 23;
	sub.s32 	%r23, %r22, %r20;
	mov.b32 	%f137, %r23;
	mul.f32 	%f138, %f136, %f137;
	abs.f32 	%f139, %f122;
	setp.gt.f32 	%p4, %f139, 0f43180000;
	setp.lt.f32 	%p5, %f122, 0f00000000;
	selp.f32 	%f140, 0f00000000, 0f7F800000, %p5;
	selp.f32 	%f11, %f140, %f138, %p4;
	setp.eq.f32 	%p6, %f9, 0f3F800000;
	{ .reg .b32 tmp; mov.b64 {tmp, %r24}, %rd9; }
	mov.b32 	%f12, %r24;
	cvt.u32.u64 	%r5, %rd8;
	mov.f32 	%f459, 0f3F800000;
	@%p6 bra 	$L__BB0_7;
	setp.num.f32 	%p7, %f10, %f10;
	@%p7 bra 	$L__BB0_5;
	mov.f32 	%f142, 0f40000000;
	add.rn.f32 	%f459, %f9, %f142;
	bra.uni 	$L__BB0_7;
$L__BB0_5:
	setp.neu.f32 	%p8, %f9, 0f00000000;
	setp.neu.f32 	%p9, %f10, 0f7F800000;
	and.pred  	%p10, %p8, %p9;
	mov.f32 	%f459, %f11;
	@%p10 bra 	$L__BB0_7;
	add.f32 	%f141, %f9, %f9;
	mov.b32 	%r25, %f141;
	and.b32  	%r26, %r25, 2147483647;
	mov.b32 	%f459, %r26;
$L__BB0_7:
	sub.f32 	%f16, %f12, %f2;
	abs.f32 	%f17, %f16;
	setp.lt.f32 	%p11, %f17, 0f00800000;
	mul.f32 	%f144, %f17, 0f4B800000;
	selp.f32 	%f145, %f144, %f17, %p11;
	selp.f32 	%f146, 0fC1C00000, 0f00000000, %p11;
	mov.b32 	%r27, %f145;
	add.s32 	%r28, %r27, -1060439283;
	and.b32  	%r29, %r28, -8388608;
	sub.s32 	%r30, %r27, %r29;
	mov.b32 	%f147, %r30;
	cvt.rn.f32.s32 	%f148, %r29;
	fma.rn.f32 	%f149, %f148, 0f34000000, %f146;
	add.f32 	%f150, %f147, 0fBF800000;
	add.f32 	%f151, %f147, 0f3F800000;
	rcp.approx.ftz.f32 	%f152, %f151;
	add.f32 	%f153, %f150, %f150;
	mul.f32 	%f154, %f153, %f152;
	mul.f32 	%f155, %f154, %f154;
	sub.f32 	%f156, %f150, %f154;
	add.f32 	%f157, %f156, %f156;
	neg.f32 	%f158, %f154;
	fma.rn.f32 	%f159, %f158, %f150, %f157;
	mul.rn.f32 	%f160, %f152, %f159;
	fma.rn.f32 	%f161, %f155, 0f3A2C32E4, 0f3B52E7DB;
	fma.rn.f32 	%f162, %f161, %f155, 0f3C93BB73;
	fma.rn.f32 	%f163, %f162, %f155, 0f3DF6384F;
	mul.rn.f32 	%f164, %f163, %f155;
	fma.rn.f32 	%f165, %f154, 0f3FB8AA3B, %f149;
	sub.f32 	%f166, %f149, %f165;
	fma.rn.f32 	%f167, %f154, 0f3FB8AA3B, %f166;
	fma.rn.f32 	%f168, %f160, 0f3FB8AA3B, %f167;
	fma.rn.f32 	%f169, %f154, 0f32A55E34, %f168;
	mul.f32 	%f170, %f164, 0f40400000;
	fma.rn.f32 	%f171, %f170, %f160, %f169;
	fma.rn.f32 	%f172, %f164, %f154, %f171;
	add.rn.f32 	%f173, %f165, %f172;
	neg.f32 	%f174, %f165;
	add.rn.f32 	%f175, %f173, %f174;
	neg.f32 	%f176, %f175;
	add.rn.f32 	%f177, %f172, %f176;
	mov.f32 	%f178, 0f40000000;
	mul.rn.f32 	%f179, %f173, %f178;
	neg.f32 	%f180, %f179;
	fma.rn.f32 	%f181, %f173, 0f40000000, %f180;
	fma.rn.f32 	%f182, %f177, 0f40000000, %f181;
	cvt.rni.f32.f32 	%f183, %f179;
	sub.f32 	%f184, %f179, %f183;
	add.f32 	%f185, %f184, %f182;
	fma.rn.f32 	%f186, %f185, 0f391FCB8E, 0f3AAF85ED;
	fma.rn.f32 	%f187, %f186, %f185, 0f3C1D9856;
	fma.rn.f32 	%f188, %f187, %f185, 0f3D6357BB;
	fma.rn.f32 	%f189, %f188, %f185, 0f3E75FDEC;
	fma.rn.f32 	%f190, %f189, %f185, 0f3F317218;
	fma.rn.f32 	%f191, %f190, %f185, 0f3F800000;
	cvt.rzi.s32.f32 	%r31, %f183;
	setp.gt.f32 	%p12, %f183, 0f00000000;
	selp.b32 	%r32, 0, -2097152000, %p12;
	add.s32 	%r33, %r32, 2130706432;
	mov.b32 	%f192, %r33;
	mul.f32 	%f193, %f191, %f192;
	shl.b32 	%r34, %r31, 23;
	sub.s32 	%r35, %r34, %r32;
	mov.b32 	%f194, %r35;
	mul.f32 	%f195, %f193, %f194;
	abs.f32 	%f196, %f179;
	setp.gt.f32 	%p13, %f196, 0f43180000;
	setp.lt.f32 	%p14, %f179, 0f00000000;
	selp.f32 	%f197, 0f00000000, 0f7F800000, %p14;
	selp.f32 	%f18, %f197, %f195, %p13;
	setp.eq.f32 	%p15, %f16, 0f3F800000;
	mov.f32 	%f460, 0f3F800000;
	@%p15 bra 	$L__BB0_12;
	setp.num.f32 	%p16, %f17, %f17;
	@%p16 bra 	$L__BB0_10;
	mov.f32 	%f199, 0f40000000;
	add.rn.f32 	%f460, %f16, %f199;
	bra.uni 	$L__BB0_12;
$L__BB0_10:
	setp.neu.f32 	%p17, %f16, 0f00000000;
	setp.neu.f32 	%p18, %f17, 0f7F800000;
	and.pred  	%p19, %p17, %p18;
	mov.f32 	%f460, %f18;
	@%p19 bra 	$L__BB0_12;
	add.f32 	%f198, %f16, %f16;
	mov.b32 	%r36, %f198;
	and.b32  	%r37, %r36, 2147483647;
	mov.b32 	%f460, %r37;
$L__BB0_12:
	add.f32 	%f22, %f459, %f460;
	mov.b32 	%f201, %r5;
	sub.f32 	%f23, %f201, %f3;
	abs.f32 	%f24, %f23;
	setp.lt.f32 	%p20, %f24, 0f00800000;
	mul.f32 	%f202, %f24, 0f4B800000;
	selp.f32 	%f203, %f202, %f24, %p20;
	selp.f32 	%f204, 0fC1C00000, 0f00000000, %p20;
	mov.b32 	%r38, %f203;
	add.s32 	%r39, %r38, -1060439283;
	and.b32  	%r40, %r39, -8388608;
	sub.s32 	%r41, %r38, %r40;
	mov.b32 	%f205, %r41;
	cvt.rn.f32.s32 	%f206, %r40;
	fma.rn.f32 	%f207, %f206, 0f34000000, %f204;
	add.f32 	%f208, %f205, 0fBF800000;
	add.f32 	%f209, %f205, 0f3F800000;
	rcp.approx.ftz.f32 	%f210, %f209;
	add.f32 	%f211, %f208, %f208;
	mul.f32 	%f212, %f211, %f210;
	mul.f32 	%f213, %f212, %f212;
	sub.f32 	%f214, %f208, %f212;
	add.f32 	%f215, %f214, %f214;
	neg.f32 	%f216, %f212;
	fma.rn.f32 	%f217, %f216, %f208, %f215;
	mul.rn.f32 	%f218, %f210, %f217;
	fma.rn.f32 	%f219, %f213, 0f3A2C32E4, 0f3B52E7DB;
	fma.rn.f32 	%f220, %f219, %f213, 0f3C93BB73;
	fma.rn.f32 	%f221, %f220, %f213, 0f3DF6384F;
	mul.rn.f32 	%f222, %f221, %f213;
	fma.rn.f32 	%f223, %f212, 0f3FB8AA3B, %f207;
	sub.f32 	%f224, %f207, %f223;
	fma.rn.f32 	%f225, %f212, 0f3FB8AA3B, %f224;
	fma.rn.f32 	%f226, %f218, 0f3FB8AA3B, %f225;
	fma.rn.f32 	%f227, %f212, 0f32A55E34, %f226;
	mul.f32 	%f228, %f222, 0f40400000;
	fma.rn.f32 	%f229, %f228, %f218, %f227;
	fma.rn.f32 	%f230, %f222, %f212, %f229;
	add.rn.f32 	%f231, %f223, %f230;
	neg.f32 	%f232, %f223;
	add.rn.f32 	%f233, %f231, %f232;
	neg.f32 	%f234, %f233;
	add.rn.f32 	%f235, %f230, %f234;
	mov.f32 	%f236, 0f40000000;
	mul.rn.f32 	%f237, %f231, %f236;
	neg.f32 	%f238, %f237;
	fma.rn.f32 	%f239, %f231, 0f40000000, %f238;
	fma.rn.f32 	%f240, %f235, 0f40000000, %f239;
	cvt.rni.f32.f32 	%f241, %f237;
	sub.f32 	%f242, %f237, %f241;
	add.f32 	%f243, %f242, %f240;
	fma.rn.f32 	%f244, %f243, 0f391FCB8E, 0f3AAF85ED;
	fma.rn.f32 	%f245, %f244, %f243, 0f3C1D9856;
	fma.rn.f32 	%f246, %f245, %f243, 0f3D6357BB;
	fma.rn.f32 	%f247, %f246, %f243, 0f3E75FDEC;
	fma.rn.f32 	%f248, %f247, %f243, 0f3F317218;
	fma.rn.f32 	%f249, %f248, %f243, 0f3F800000;
	cvt.rzi.s32.f32 	%r42, %f241;
	setp.gt.f32 	%p21, %f241, 0f00000000;
	selp.b32 	%r43, 0, -2097152000, %p21;
	add.s32 	%r44, %r43, 2130706432;
	mov.b32 	%f250, %r44;
	mul.f32 	%f251, %f249, %f250;
	shl.b32 	%r45, %r42, 23;
	sub.s32 	%r46, %r45, %r43;
	mov.b32 	%f252, %r46;
	mul.f32 	%f253, %f251, %f252;
	abs.f32 	%f254, %f237;
	setp.gt.f32 	%p22, %f254, 0f43180000;
	setp.lt.f32 	%p23, %f237, 0f00000000;
	selp.f32 	%f255, 0f00000000, 0f7F800000, %p23;
	selp.f32 	%f25, %f255, %f253, %p22;
	setp.eq.f32 	%p24, %f23, 0f3F800000;
	mov.f32 	%f461, 0f3F800000;
	@%p24 bra 	$L__BB0_17;
	setp.num.f32 	%p25, %f24, %f24;
	@%p25 bra 	$L__BB0_15;
	mov.f32 	%f257, 0f40000000;
	add.rn.f32 	%f461, %f23, %f257;
	bra.uni 	$L__BB0_17;
$L__BB0_15:
	setp.neu.f32 	%p26, %f23, 0f00000000;
	setp.neu.f32 	%p27, %f24, 0f7F800000;
	and.pred  	%p28, %p26, %p27;
	mov.f32 	%f461, %f25;
	@%p28 bra 	$L__BB0_17;
	add.f32 	%f256, %f23, %f23;
	mov.b32 	%r47, %f256;
	and.b32  	%r48, %r47, 2147483647;
	mov.b32 	%f461, %r48;
$L__BB0_17:
	add.f32 	%f259, %f22, %f461;
	sqrt.rn.f32 	%f29, %f259;
	abs.f32 	%f30, %f29;
	setp.lt.f32 	%p29, %f30, 0f00800000;
	mul.f32 	%f260, %f30, 0f4B800000;
	selp.f32 	%f261, %f260, %f30, %p29;
	selp.f32 	%f262, 0fC1C00000, 0f00000000, %p29;
	mov.b32 	%r49, %f261;
	add.s32 	%r50, %r49, -1060439283;
	and.b32  	%r51, %r50, -8388608;
	sub.s32 	%r52, %r49, %r51;
	mov.b32 	%f263, %r52;
	cvt.rn.f32.s32 	%f264, %r51;
	fma.rn.f32 	%f265, %f264, 0f34000000, %f262;
	add.f32 	%f266, %f263, 0fBF800000;
	add.f32 	%f267, %f263, 0f3F800000;
	rcp.approx.ftz.f32 	%f268, %f267;
	add.f32 	%f269, %f266, %f266;
	mul.f32 	%f270, %f269, %f268;
	mul.f32 	%f271, %f270, %f270;
	sub.f32 	%f272, %f266, %f270;
	add.f32 	%f273, %f272, %f272;
	neg.f32 	%f274, %f270;
	fma.rn.f32 	%f275, %f274, %f266, %f273;
	mul.rn.f32 	%f276, %f268, %f275;
	fma.rn.f32 	%f277, %f271, 0f3A2C32E4, 0f3B52E7DB;
	fma.rn.f32 	%f278, %f277, %f271, 0f3C93BB73;
	fma.rn.f32 	%f279, %f278, %f271, 0f3DF6384F;
	mul.rn.f32 	%f280, %f279, %f271;
	fma.rn.f32 	%f281, %f270, 0f3FB8AA3B, %f265;
	sub.f32 	%f282, %f265, %f281;
	fma.rn.f32 	%f283, %f270, 0f3FB8AA3B, %f282;
	fma.rn.f32 	%f284, %f276, 0f3FB8AA3B, %f283;
	fma.rn.f32 	%f285, %f270, 0f32A55E34, %f284;
	mul.f32 	%f286, %f280, 0f40400000;
	fma.rn.f32 	%f287, %f286, %f276, %f285;
	fma.rn.f32 	%f288, %f280, %f270, %f287;
	add.rn.f32 	%f289, %f281, %f288;
	neg.f32 	%f290, %f281;
	add.rn.f32 	%f291, %f289, %f290;
	neg.f32 	%f292, %f291;
	add.rn.f32 	%f293, %f288, %f292;
	mov.f32 	%f294, 0f40400000;
	mul.rn.f32 	%f295, %f289, %f294;
	neg.f32 	%f296, %f295;
	fma.rn.f32 	%f297, %f289, 0f40400000, %f296;
	fma.rn.f32 	%f298, %f293, 0f40400000, %f297;
	cvt.rni.f32.f32 	%f299, %f295;
	sub.f32 	%f300, %f295, %f299;
	add.f32 	%f301, %f300, %f298;
	fma.rn.f32 	%f302, %f301, 0f391FCB8E, 0f3AAF85ED;
	fma.rn.f32 	%f303, %f302, %f301, 0f3C1D9856;
	fma.rn.f32 	%f304, %f303, %f301, 0f3D6357BB;
	fma.rn.f32 	%f305, %f304, %f301, 0f3E75FDEC;
	fma.rn.f32 	%f306, %f305, %f301, 0f3F317218;
	fma.rn.f32 	%f307, %f306, %f301, 0f3F800000;
	cvt.rzi.s32.f32 	%r53, %f299;
	setp.gt.f32 	%p30, %f299, 0f00000000;
	selp.b32 	%r54, 0, -2097152000, %p30;
	add.s32 	%r55, %r54, 2130706432;
	mov.b32 	%f308, %r55;
	mul.f32 	%f309, %f307, %f308;
	shl.b32 	%r56, %r53, 23;
	sub.s32 	%r57, %r56, %r54;
	mov.b32 	%f310, %r57;
	mul.f32 	%f311, %f309, %f310;
	abs.f32 	%f312, %f295;
	setp.gt.f32 	%p31, %f312, 0f43180000;
	setp.lt.f32 	%p32, %f295, 0f00000000;
	selp.f32 	%f313, 0f00000000, 0f7F800000, %p32;
	selp.f32 	%f31, %f313, %f311, %p31;
	setp.eq.f32 	%p33, %f29, 0f3F800000;
	mov.f32 	%f462, 0f3F800000;
	@%p33 bra 	$L__BB0_24;
	setp.num.f32 	%p34, %f30, %f30;
	@%p34 bra 	$L__BB0_20;
	mov.f32 	%f314, 0f40400000;
	add.rn.f32 	%f462, %f29, %f314;
	bra.uni 	$L__BB0_24;
$L__BB0_20:
	setp.neu.f32 	%p35, %f29, 0f00000000;
	setp.neu.f32 	%p36, %f30, 0f7F800000;
	and.pred  	%p37, %p35, %p36;
	@%p37 bra 	$L__BB0_22;
	add.f32 	%f462, %f29, %f29;
	bra.uni 	$L__BB0_24;
$L__BB0_22:
	setp.geu.f32 	%p38, %f29, 0f00000000;
	mov.f32 	%f462, %f31;
	@%p38 bra 	$L__BB0_24;
	neg.f32 	%f462, %f31;
$L__BB0_24:
	setp.eq.f32 	%p39, %f9, 0f3F800000;
	add.f32 	%f316, %f77, %f462;
	mul.f32 	%f317, %f8, %f9;
	div.rn.f32 	%f318, %f317, %f316;
	add.f32 	%f473, %f473, %f318;
	mov.f32 	%f463, 0f3F800000;
	@%p39 bra 	$L__BB0_29;
	setp.num.f32 	%p40, %f10, %f10;
	@%p40 bra 	$L__BB0_27;
	mov.f32 	%f320, 0f40000000;
	add.rn.f32 	%f463, %f9, %f320;
	bra.uni 	$L__BB0_29;
$L__BB0_27:
	setp.neu.f32 	%p41, %f9, 0f00000000;
	setp.neu.f32 	%p42, %f10, 0f7F800000;
	and.pred  	%p43, %p41, %p42;
	mov.f32 	%f463, %f11;
	@%p43 bra 	$L__BB0_29;
	add.f32 	%f319, %f9, %f9;
	mov.b32 	%r58, %f319;
	and.b32  	%r59, %r58, 2147483647;
	mov.b32 	%f463, %r59;
$L__BB0_29:
	setp.eq.f32 	%p44, %f16, 0f3F800000;
	mov.f32 	%f464, 0f3F800000;
	@%p44 bra 	$L__BB0_34;
	setp.num.f32 	%p45, %f17, %f17;
	@%p45 bra 	$L__BB0_32;
	mov.f32 	%f323, 0f40000000;
	add.rn.f32 	%f464, %f16, %f323;
	bra.uni 	$L__BB0_34;
$L__BB0_32:
	setp.neu.f32 	%p46, %f16, 0f00000000;
	setp.neu.f32 	%p47, %f17, 0f7F800000;
	and.pred  	%p48, %p46, %p47;
	mov.f32 	%f464, %f18;
	@%p48 bra 	$L__BB0_34;
	add.f32 	%f322, %f16, %f16;
	mov.b32 	%r60, %f322;
	and.b32  	%r61, %r60, 2147483647;
	mov.b32 	%f464, %r61;
$L__BB0_34:
	setp.eq.f32 	%p49, %f23, 0f3F800000;
	add.f32 	%f43, %f463, %f464;
	mov.f32 	%f465, 0f3F800000;
	@%p49 bra 	$L__BB0_39;
	setp.num.f32 	%p50, %f24, %f24;
	@%p50 bra 	$L__BB0_37;
	mov.f32 	%f326, 0f40000000;
	add.rn.f32 	%f465, %f23, %f326;
	bra.uni 	$L__BB0_39;
$L__BB0_37:
	setp.neu.f32 	%p51, %f23, 0f00000000;
	setp.neu.f32 	%p52, %f24, 0f7F800000;
	and.pred  	%p53, %p51, %p52;
	mov.f32 	%f465, %f25;
	@%p53 bra 	$L__BB0_39;
	add.f32 	%f325, %f23, %f23;
	mov.b32 	%r62, %f325;
	and.b32  	%r63, %r62, 2147483647;
	mov.b32 	%f465, %r63;
$L__BB0_39:
	add.f32 	%f328, %f43, %f465;
	sqrt.rn.f32 	%f47, %f328;
	abs.f32 	%f48, %f47;
	setp.lt.f32 	%p54, %f48, 0f00800000;
	mul.f32 	%f329, %f48, 0f4B800000;
	selp.f32 	%f330, %f329, %f48, %p54;
	selp.f32 	%f331, 0fC1C00000, 0f00000000, %p54;
	mov.b32 	%r64, %f330;
	add.s32 	%r65, %r64, -1060439283;
	and.b32  	%r66, %r65, -8388608;
	sub.s32 	%r67, %r64, %r66;
	mov.b32 	%f332, %r67;
	cvt.rn.f32.s32 	%f333, %r66;
	fma.rn.f32 	%f334, %f333, 0f34000000, %f331;
	add.f32 	%f335, %f332, 0fBF800000;
	add.f32 	%f336, %f332, 0f3F800000;
	rcp.approx.ftz.f32 	%f337, %f336;
	add.f32 	%f338, %f335, %f335;
	mul.f32 	%f339, %f338, %f337;
	mul.f32 	%f340, %f339, %f339;
	sub.f32 	%f341, %f335, %f339;
	add.f32 	%f342, %f341, %f341;
	neg.f32 	%f343, %f339;
	fma.rn.f32 	%f344, %f343, %f335, %f342;
	mul.rn.f32 	%f345, %f337, %f344;
	fma.rn.f32 	%f346, %f340, 0f3A2C32E4, 0f3B52E7DB;
	fma.rn.f32 	%f347, %f346, %f340, 0f3C93BB73;
	fma.rn.f32 	%f348, %f347, %f340, 0f3DF6384F;
	mul.rn.f32 	%f349, %f348, %f340;
	fma.rn.f32 	%f350, %f339, 0f3FB8AA3B, %f334;
	sub.f32 	%f351, %f334, %f350;
	fma.rn.f32 	%f352, %f339, 0f3FB8AA3B, %f351;
	fma.rn.f32 	%f353, %f345, 0f3FB8AA3B, %f352;
	fma.rn.f32 	%f354, %f339, 0f32A55E34, %f353;
	mul.f32 	%f355, %f349, 0f40400000;
	fma.rn.f32 	%f356, %f355, %f345, %f354;
	fma.rn.f32 	%f357, %f349, %f339, %f356;
	add.rn.f32 	%f358, %f350, %f357;
	neg.f32 	%f359, %f350;
	add.rn.f32 	%f360, %f358, %f359;
	neg.f32 	%f361, %f360;
	add.rn.f32 	%f362, %f357, %f361;
	mov.f32 	%f363, 0f40400000;
	mul.rn.f32 	%f364, %f358, %f363;
	neg.f32 	%f365, %f364;
	fma.rn.f32 	%f366, %f358, 0f40400000, %f365;
	fma.rn.f32 	%f367, %f362, 0f40400000, %f366;
	cvt.rni.f32.f32 	%f368, %f364;
	sub.f32 	%f369, %f364, %f368;
	add.f32 	%f370, %f369, %f367;
	fma.rn.f32 	%f371, %f370, 0f391FCB8E, 0f3AAF85ED;
	fma.rn.f32 	%f372, %f371, %f370, 0f3C1D9856;
	fma.rn.f32 	%f373, %f372, %f370, 0f3D6357BB;
	fma.rn.f32 	%f374, %f373, %f370, 0f3E75FDEC;
	fma.rn.f32 	%f375, %f374, %f370, 0f3F317218;
	fma.rn.f32 	%f376, %f375, %f370, 0f3F800000;
	cvt.rzi.s32.f32 	%r68, %f368;
	setp.gt.f32 	%p55, %f368, 0f00000000;
	selp.b32 	%r69, 0, -2097152000, %p55;
	add.s32 	%r70, %r69, 2130706432;
	mov.b32 	%f377, %r70;
	mul.f32 	%f378, %f376, %f377;
	shl.b32 	%r71, %r68, 23;
	sub.s32 	%r72, %r71, %r69;
	mov.b32 	%f379, %r72;
	mul.f32 	%f380, %f378, %f379;
	abs.f32 	%f381, %f364;
	setp.gt.f32 	%p56, %f381, 0f43180000;
	setp.lt.f32 	%p57, %f364, 0f00000000;
	selp.f32 	%f382, 0f00000000, 0f7F800000, %p57;
	selp.f32 	%f49, %f382, %f380, %p56;
	setp.eq.f32 	%p58, %f47, 0f3F800000;
	mov.f32 	%f466, 0f3F800000;
	@%p58 bra 	$L__BB0_46;
	setp.num.f32 	%p59, %f48, %f48;
	@%p59 bra 	$L__BB0_42;
	mov.f32 	%f383, 0f40400000;
	add.rn.f32 	%f466, %f47, %f383;
	bra.uni 	$L__BB0_46;
$L__BB0_42:
	setp.neu.f32 	%p60, %f47, 0f00000000;
	setp.neu.f32 	%p61, %f48, 0f7F800000;
	and.pred  	%p62, %p60, %p61;
	@%p62 bra 	$L__BB0_44;
	add.f32 	%f466, %f47, %f47;
	bra.uni 	$L__BB0_46;
$L__BB0_44:
	setp.geu.f32 	%p63, %f47, 0f00000000;
	mov.f32 	%f466, %f49;
	@%p63 bra 	$L__BB0_46;
	neg.f32 	%f466, %f49;
$L__BB0_46:
	setp.eq.f32 	%p64, %f9, 0f3F800000;
	add.f32 	%f385, %f77, %f466;
	mul.f32 	%f386, %f8, %f16;
	div.rn.f32 	%f387, %f386, %f385;
	add.f32 	%f472, %f472, %f387;
	mov.f32 	%f467, 0f3F800000;
	@%p64 bra 	$L__BB0_51;
	setp.num.f32 	%p65, %f10, %f10;
	@%p65 bra 	$L__BB0_49;
	mov.f32 	%f389, 0f40000000;
	add.rn.f32 	%f467, %f9, %f389;
	bra.uni 	$L__BB0_51;
$L__BB0_49:
	setp.neu.f32 	%p66, %f9, 0f00000000;
	setp.neu.f32 	%p67, %f10, 0f7F800000;
	and.pred  	%p68, %p66, %p67;
	mov.f32 	%f467, %f11;
	@%p68 bra 	$L__BB0_51;
	add.f32 	%f388, %f9, %f9;
	mov.b32 	%r73, %f388;
	and.b32  	%r74, %r73, 2147483647;
	mov.b32 	%f467, %r74;
$L__BB0_51:
	setp.eq.f32 	%p69, %f16, 0f3F800000;
	mov.f32 	%f468, 0f3F800000;
	@%p69 bra 	$L__BB0_56;
	setp.num.f32 	%p70, %f17, %f17;
	@%p70 bra 	$L__BB0_54;
	mov.f32 	%f392, 0f40000000;
	add.rn.f32 	%f468, %f16, %f392;
	bra.uni 	$L__BB0_56;
$L__BB0_54:
	setp.neu.f32 	%p71, %f16, 0f00000000;
	setp.neu.f32 	%p72, %f17, 0f7F800000;
	and.pred  	%p73, %p71, %p72;
	mov.f32 	%f468, %f18;
	@%p73 bra 	$L__BB0_56;
	add.f32 	%f391, %f16, %f16;
	mov.b32 	%r75, %f391;
	and.b32  	%r76, %r75, 2147483647;
	mov.b32 	%f468, %r76;
$L__BB0_56:
	setp.eq.f32 	%p74, %f23, 0f3F800000;
	add.f32 	%f61, %f467, %f468;
	mov.f32 	%f469, 0f3F800000;
	@%p74 bra 	$L__BB0_61;
	setp.num.f32 	%p75, %f24, %f24;
	@%p75 bra 	$L__BB0_59;
	mov.f32 	%f395, 0f40000000;
	add.rn.f32 	%f469, %f23, %f395;
	bra.uni 	$L__BB0_61;
$L__BB0_59:
	setp.neu.f32 	%p76, %f23, 0f00000000;
	setp.neu.f32 	%p77, %f24, 0f7F800000;
	and.pred  	%p78, %p76, %p77;
	mov.f32 	%f469, %f25;
	@%p78 bra 	$L__BB0_61;
	add.f32 	%f394, %f23, %f23;
	mov.b32 	%r77, %f394;
	and.b32  	%r78, %r77, 2147483647;
	mov.b32 	%f469, %r78;
$L__BB0_61:
	add.f32 	%f397, %f61, %f469;
	sqrt.rn.f32 	%f65, %f397;
	abs.f32 	%f66, %f65;
	setp.lt.f32 	%p79, %f66, 0f00800000;
	mul.f32 	%f398, %f66, 0f4B800000;
	selp.f32 	%f399, %f398, %f66, %p79;
	selp.f32 	%f400, 0fC1C00000, 0f00000000, %p79;
	mov.b32 	%r79, %f399;
	add.s32 	%r80, %r79, -1060439283;
	and.b32  	%r81, %r80, -8388608;
	sub.s32 	%r82, %r79, %r81;
	mov.b32 	%f401, %r82;
	cvt.rn.f32.s32 	%f402, %r81;
	fma.rn.f32 	%f403, %f402, 0f34000000, %f400;
	add.f32 	%f404, %f401, 0fBF800000;
	add.f32 	%f405, %f401, 0f3F800000;
	rcp.approx.ftz.f32 	%f406, %f405;
	add.f32 	%f407, %f404, %f404;
	mul.f32 	%f408, %f407, %f406;
	mul.f32 	%f409, %f408, %f408;
	sub.f32 	%f410, %f404, %f408;
	add.f32 	%f411, %f410, %f410;
	neg.f32 	%f412, %f408;
	fma.rn.f32 	%f413, %f412, %f404, %f411;
	mul.rn.f32 	%f414, %f406, %f413;
	fma.rn.f32 	%f415, %f409, 0f3A2C32E4, 0f3B52E7DB;
	fma.rn.f32 	%f416, %f415, %f409, 0f3C93BB73;
	fma.rn.f32 	%f417, %f416, %f409, 0f3DF6384F;
	mul.rn.f32 	%f418, %f417, %f409;
	fma.rn.f32 	%f419, %f408, 0f3FB8AA3B, %f403;
	sub.f32 	%f420, %f403, %f419;
	fma.rn.f32 	%f421, %f408, 0f3FB8AA3B, %f420;
	fma.rn.f32 	%f422, %f414, 0f3FB8AA3B, %f421;
	fma.rn.f32 	%f423, %f408, 0f32A55E34, %f422;
	mul.f32 	%f424, %f418, 0f40400000;
	fma.rn.f32 	%f425, %f424, %f414, %f423;
	fma.rn.f32 	%f426, %f418, %f408, %f425;
	add.rn.f32 	%f427, %f419, %f426;
	neg.f32 	%f428, %f419;
	add.rn.f32 	%f429, %f427, %f428;
	neg.f32 	%f430, %f429;
	add.rn.f32 	%f431, %f426, %f430;
	mov.f32 	%f432, 0f40400000;
	mul.rn.f32 	%f433, %f427, %f432;
	neg.f32 	%f434, %f433;
	fma.rn.f32 	%f435, %f427, 0f40400000, %f434;
	fma.rn.f32 	%f436, %f431, 0f40400000, %f435;
	cvt.rni.f32.f32 	%f437, %f433;
	sub.f32 	%f438, %f433, %f437;
	add.f32 	%f439, %f438, %f436;
	fma.rn.f32 	%f440, %f439, 0f391FCB8E, 0f3AAF85ED;
	fma.rn.f32 	%f441, %f440, %f439, 0f3C1D9856;
	fma.rn.f32 	%f442, %f441, %f439, 0f3D6357BB;
	fma.rn.f32 	%f443, %f442, %f439, 0f3E75FDEC;
	fma.rn.f32 	%f444, %f443, %f439, 0f3F317218;
	fma.rn.f32 	%f445, %f444, %f439, 0f3F800000;
	cvt.rzi.s32.f32 	%r83, %f437;
	setp.gt.f32 	%p80, %f437, 0f00000000;
	selp.b32 	%r84, 0, -2097152000, %p80;
	add.s32 	%r85, %r84, 2130706432;
	mov.b32 	%f446, %r85;
	mul.f32 	%f447, %f445, %f446;
	shl.b32 	%r86, %r83, 23;
	sub.s32 	%r87, %r86, %r84;
	mov.b32 	%f448, %r87;
	mul.f32 	%f449, %f447, %f448;
	abs.f32 	%f450, %f433;
	setp.gt.f32 	%p81, %f450, 0f43180000;
	setp.lt.f32 	%p82, %f433, 0f00000000;
	selp.f32 	%f451, 0f00000000, 0f7F800000, %p82;
	selp.f32 	%f67, %f451, %f449, %p81;
	setp.eq.f32 	%p83, %f65, 0f3F800000;
	mov.f32 	%f470, 0f3F800000;
	@%p83 bra 	$L__BB0_68;
	setp.num.f32 	%p84, %f66, %f66;
	@%p84 bra 	$L__BB0_64;
	mov.f32 	%f452, 0f40400000;
	add.rn.f32 	%f470, %f65, %f452;
	bra.uni 	$L__BB0_68;
$L__BB0_64:
	setp.neu.f32 	%p85, %f65, 0f00000000;
	setp.neu.f32 	%p86, %f66, 0f7F800000;
	and.pred  	%p87, %p85, %p86;
	@%p87 bra 	$L__BB0_66;
	add.f32 	%f470, %f65, %f65;
	bra.uni 	$L__BB0_68;
$L__BB0_66:
	setp.geu.f32 	%p88, %f65, 0f00000000;
	mov.f32 	%f470, %f67;
	@%p88 bra 	$L__BB0_68;
	neg.f32 	%f470, %f67;
$L__BB0_68:
	add.f32 	%f453, %f77, %f470;
	mul.f32 	%f454, %f8, %f23;
	div.rn.f32 	%f455, %f454, %f453;
	add.f32 	%f471, %f471, %f455;
	add.s32 	%r88, %r88, 1;
	setp.ne.s32 	%p89, %r88, 0;
	add.s64 	%rd14, %rd14, 16;
	@%p89 bra 	$L__BB0_2;
$L__BB0_69:
	ld.param.u64 	%rd13, [_Z15gpu_nbody_naiveP6float3P6float4ff_param_0];
	cvta.to.global.u64 	%rd10, %rd13;
	mul.wide.u32 	%rd11, %r2, 12;
	add.s64 	%rd12, %rd10, %rd11;
	st.global.f32 	[%rd12], %f473;
	st.global.f32 	[%rd12+4], %f472;
	st.global.f32 	[%rd12+8], %f471;
	ret;

}


// ===== COMPILED SASS (sm_100) =====

	.target	sm_100

	.elftype	@"ET_EXEC"


//--------------------- .note.nv.tkinfo           --------------------------
	.section	.note.nv.tkinfo,"",@"SHT_NOTE"
	.sectionflags	@"SHF_NOTE_NV_TKINFO"
	.tkinfo
        /*0018*/ 	.word	0x00000002
        /*0030*/ 	.string	""
        /*0030*/ 	.string	"ptxas"
        /*0030*/ 	.string	"Cuda compilation tools, release 13.0, V13.0.88"
        /*0030*/ 	.string	"Build cuda_13.0.r13.0/compiler.36424714_0"
        /*0030*/ 	.string	"-arch sm_100 -m 64 "



//--------------------- .note.nv.cuinfo           --------------------------
	.section	.note.nv.cuinfo,"",@"SHT_NOTE"
	.sectionflags	@"SHF_NOTE_NV_CUINFO"
        /*0018*/ 	.short	0x0002
        /*001a*/ 	.short	0x0064
        /*001c*/ 	.short	0x0082
	.zero		2


//--------------------- .nv.info                  --------------------------
	.section	.nv.info,"",@"SHT_CUDA_INFO"
	.align	4


	//----- nvinfo : EIATTR_REGCOUNT
	.align		4
        /*0000*/ 	.byte	0x04, 0x2f
        /*0002*/ 	.short	(.L_1 - .L_0)
	.align		4
.L_0:
        /*0004*/ 	.word	index@(_Z15gpu_nbody_naiveP6float3P6float4ff)
        /*0008*/ 	.word	0x0000001f


	//----- nvinfo : EIATTR_FRAME_SIZE
	.align		4
.L_1:
        /*000c*/ 	.byte	0x04, 0x11
        /*000e*/ 	.short	(.L_3 - .L_2)
	.align		4
.L_2:
        /*0010*/ 	.word	index@($__internal_1_$__cuda_sm3x_div_rn_noftz_f32_slowpath)
        /*0014*/ 	.word	0x00000000


	//----- nvinfo : EIATTR_FRAME_SIZE
	.align		4
.L_3:
        /*0018*/ 	.byte	0x04, 0x11
        /*001a*/ 	.short	(.L_5 - .L_4)
	.align		4
.L_4:
        /*001c*/ 	.word	index@($__internal_0_$__cuda_sm20_sqrt_rn_f32_slowpath)
        /*0020*/ 	.word	0x00000000


	//----- nvinfo : EIATTR_FRAME_SIZE
	.align		4
.L_5:
        /*0024*/ 	.byte	0x04, 0x11
        /*0026*/ 	.short	(.L_7 - .L_6)
	.align		4
.L_6:
        /*0028*/ 	.word	index@(_Z15gpu_nbody_naiveP6float3P6float4ff)
        /*002c*/ 	.word	0x00000000


	//----- nvinfo : EIATTR_MIN_STACK_SIZE
	.align		4
.L_7:
        /*0030*/ 	.byte	0x04, 0x12
        /*0032*/ 	.short	(.L_9 - .L_8)
	.align		4
.L_8:
        /*0034*/ 	.word	index@(_Z15gpu_nbody_naiveP6float3P6float4ff)
        /*0038*/ 	.word	0x00000000
.L_9:


//--------------------- .nv.compat                --------------------------
	.section	.nv.compat,"",@"SHT_CUDA_COMPAT_INFO"
	.align	4
        /*0000*/ 	.byte	0x02, 0x09, 0x00, 0x00, 0x02, 0x02, 0x01, 0x00, 0x02, 0x05, 0x05, 0x00, 0x03, 0x07, 0x01, 0x01
        /*0010*/ 	.byte	0x02, 0x03, 0x00, 0x00, 0x02, 0x06, 0x01, 0x00, 0x04, 0x0b, 0x08, 0x00, 0x01, 0x00, 0x00, 0x00
        /*0020*/ 	.byte	0x00, 0x00, 0x00, 0x00


//--------------------- .nv.info._Z15gpu_nbody_naiveP6float3P6float4ff --------------------------
	.section	.nv.info._Z15gpu_nbody_naiveP6float3P6float4ff,"",@"SHT_CUDA_INFO"
	.sectionflags	@""
	.align	4


	//----- nvinfo : EIATTR_CUDA_API_VERSION
	.align		4
        /*0000*/ 	.byte	0x04, 0x37
        /*0002*/ 	.short	(.L_11 - .L_10)
.L_10:
        /*0004*/ 	.word	0x00000082


	//----- nvinfo : EIATTR_KPARAM_INFO
	.align		4
.L_11:
        /*0008*/ 	.byte	0x04, 0x17
        /*000a*/ 	.short	(.L_13 - .L_12)
.L_12:
        /*000c*/ 	.word	0x00000000
        /*0010*/ 	.short	0x0003
        /*0012*/ 	.short	0x0014
        /*0014*/ 	.byte	0x00, 0xf0, 0x11, 0x00


	//----- nvinfo : EIATTR_KPARAM_INFO
	.align		4
.L_13:
        /*0018*/ 	.byte	0x04, 0x17
        /*001a*/ 	.short	(.L_15 - .L_14)
.L_14:
        /*001c*/ 	.word	0x00000000
        /*0020*/ 	.short	0x0002
        /*0022*/ 	.short	0x0010
        /*0024*/ 	.byte	0x00, 0xf0, 0x11, 0x00


	//----- nvinfo : EIATTR_KPARAM_INFO
	.align		4
.L_15:
        /*0028*/ 	.byte	0x04, 0x17
        /*002a*/ 	.short	(.L_17 - .L_16)
.L_16:
        /*002c*/ 	.word	0x00000000
        /*0030*/ 	.short	0x0001
        /*0032*/ 	.short	0x0008
        /*0034*/ 	.byte	0x00, 0xf5, 0x21, 0x00


	//----- nvinfo : EIATTR_KPARAM_INFO
	.align		4
.L_17:
        /*0038*/ 	.byte	0x04, 0x17
        /*003a*/ 	.short	(.L_19 - .L_18)
.L_18:
        /*003c*/ 	.word	0x00000000
        /*0040*/ 	.short	0x0000
        /*0042*/ 	.short	0x0000
        /*0044*/ 	.byte	0x00, 0xf5, 0x21, 0x00


	//----- nvinfo : EIATTR_SPARSE_MMA_MASK
	.align		4
.L_19:
        /*0048*/ 	.byte	0x03, 0x50
        /*004a*/ 	.short	0x0000


	//----- nvinfo : EIATTR_MAXREG_COUNT
	.align		4
        /*004c*/ 	.byte	0x03, 0x1b
        /*004e*/ 	.short	0x00ff


	//----- nvinfo : EIATTR_MERCURY_ISA_VERSION
	.align		4
        /*0050*/ 	.byte	0x03, 0x5f
        /*0052*/ 	.short	0x0101


	//----- nvinfo : EIATTR_VRC_CTA_INIT_COUNT
	.align		4
        /*0054*/ 	.byte	0x02, 0x4a
	.zero		1
	.zero		1


	//----- nvinfo : EIATTR_EXIT_INSTR_OFFSETS
	.align		4
        /*0058*/ 	.byte	0x04, 0x1c
        /*005a*/ 	.short	(.L_21 - .L_20)


	//   ....[0]....
.L_20:
        /*005c*/ 	.word	0x00002820


	//----- nvinfo : EIATTR_CRS_STACK_SIZE
	.align		4
.L_21:
        /*0060*/ 	.byte	0x04, 0x1e
        /*0062*/ 	.short	(.L_23 - .L_22)
.L_22:
        /*0064*/ 	.word	0x00000000


	//----- nvinfo : EIATTR_CBANK_PARAM_SIZE
	.align		4
.L_23:
        /*0068*/ 	.byte	0x03, 0x19
        /*006a*/ 	.short	0x0018


	//----- nvinfo : EIATTR_PARAM_CBANK
	.align		4
        /*006c*/ 	.byte	0x04, 0x0a
        /*006e*/ 	.short	(.L_25 - .L_24)
	.align		4
.L_24:
        /*0070*/ 	.word	index@(.nv.constant0._Z15gpu_nbody_naiveP6float3P6float4ff)
        /*0074*/ 	.short	0x0380
        /*0076*/ 	.short	0x0018


	//----- nvinfo : EIATTR_SW_WAR
	.align		4
.L_25:
        /*0078*/ 	.byte	0x04, 0x36
        /*007a*/ 	.short	(.L_27 - .L_26)
.L_26:
        /*007c*/ 	.word	0x00000008
.L_27:


//--------------------- .nv.callgraph             --------------------------
	.section	.nv.callgraph,"",@"SHT_CUDA_CALLGRAPH"
	.align	4
	.sectionentsize	8
	.align		4
        /*0000*/ 	.word	0x00000000
	.align		4
        /*0004*/ 	.word	0xffffffff
	.align		4
        /*0008*/ 	.word	0x00000000
	.align		4
        /*000c*/ 	.word	0xfffffffe
	.align		4
        /*0010*/ 	.word	0x00000000
	.align		4
        /*0014*/ 	.word	0xfffffffd
	.align		4
        /*0018*/ 	.word	0x00000000
	.align		4
        /*001c*/ 	.word	0xfffffffc


//--------------------- .text._Z15gpu_nbody_naiveP6float3P6float4ff --------------------------
	.section	.text._Z15gpu_nbody_naiveP6float3P6float4ff,"ax",@progbits
	.align	128
        .global         _Z15gpu_nbody_naiveP6float3P6float4ff
        .type           _Z15gpu_nbody_naiveP6float3P6float4ff,@function
        .size           _Z15gpu_nbody_naiveP6float3P6float4ff,(.L_x_55 - _Z15gpu_nbody_naiveP6float3P6float4ff)
        .other          _Z15gpu_nbody_naiveP6float3P6float4ff,@"STO_CUDA_ENTRY STV_DEFAULT"
_Z15gpu_nbody_naiveP6float3P6float4ff:
.text._Z15gpu_nbody_naiveP6float3P6float4ff:
[----:B------:R-:W-:Y:S01]  /*0000*/  LDC R1, c[0x0][0x37c] ;  /* 0x0000df00ff017b82 */ /* 0x000fe20000000800 */
[----:B------:R-:W0:Y:S01]  /*0010*/  LDCU UR5, c[0x0][0x360] ;  /* 0x00006c00ff0577ac */ /* 0x000e220008000800 */
[----:B------:R-:W1:Y:S01]  /*0020*/  S2R R2, SR_CTAID.X ;  /* 0x0000000000027919 */ /* 0x000e620000002500 */
[----:B------:R-:W-:Y:S01]  /*0030*/  HFMA2 R14, -RZ, RZ, 0, 0 ;  /* 0x00000000ff0e7431 */ /* 0x000fe200000001ff */
[----:B------:R-:W-:Y:S01]  /*0040*/  CS2R R12, SRZ ;  /* 0x00000000000c7805 */ /* 0x000fe2000001ff00 */
[----:B------:R-:W0:Y:S01]  /*0050*/  LDCU UR4, c[0x0][0x370] ;  /* 0x00006e00ff0477ac */ /* 0x000e220008000800 */
[----:B------:R-:W1:Y:S01]  /*0060*/  S2R R3, SR_TID.X ;  /* 0x0000000000037919 */ /* 0x000e620000002100 */
[----:B------:R-:W2:Y:S01]  /*0070*/  LDCU.64 UR6, c[0x0][0x358] ;  /* 0x00006b00ff0677ac */ /* 0x000ea20008000a00 */
[----:B0-----:R-:W-:-:S04]  /*0080*/  UIMAD UR4, UR5, UR4, URZ ;  /* 0x00000004050472a4 */ /* 0x001fc8000f8e02ff */
[----:B------:R-:W-:Y:S01]  /*0090*/  UISETP.NE.AND UP0, UPT, UR4, URZ, UPT ;  /* 0x000000ff0400728c */ /* 0x000fe2000bf05270 */
[----:B-1----:R-:W-:-:S08]  /*00a0*/  IMAD R2, R2, UR5, R3 ;  /* 0x0000000502027c24 */ /* 0x002fd0000f8e0203 */
[----:B--2---:R-:W-:Y:S05]  /*00b0*/  BRA.U !UP0, `(.L_x_0) ;  /* 0x0000002508c47547 */ /* 0x004fea000b800000 */
[----:B------:R-:W0:Y:S01]  /*00c0*/  LDC.64 R4, c[0x0][0x388] ;  /* 0x0000e200ff047b82 */ /* 0x000e220000000a00 */
[----:B------:R-:W1:Y:S01]  /*00d0*/  LDCU UR5, c[0x0][0x390] ;  /* 0x00007200ff0577ac */ /* 0x000e620008000800 */
[----:B------:R-:W2:Y:S01]  /*00e0*/  LDCU UR10, c[0x0][0x394] ;  /* 0x00007280ff0a77ac */ /* 0x000ea20008000800 */
[----:B------:R-:W3:Y:S01]  /*00f0*/  LDCU.64 UR8, c[0x0][0x388] ;  /* 0x00007100ff0877ac */ /* 0x000ee20008000a00 */
[----:B0-----:R-:W-:-:S06]  /*0100*/  IMAD.WIDE.U32 R4, R2, 0x10, R4 ;  /* 0x0000001002047825 */ /* 0x001fcc00078e0004 */
[----:B------:R-:W1:Y:S01]  /*0110*/  LDG.E.128 R4, desc[UR6][R4.64] ;  /* 0x0000000604047981 */ /* 0x000e62000c1e1d00 */
[----:B------:R-:W-:Y:S02]  /*0120*/  MOV R14, RZ ;  /* 0x000000ff000e7202 */ /* 0x000fe40000000f00 */
[----:B------:R-:W-:Y:S01]  /*0130*/  CS2R R12, SRZ ;  /* 0x00000000000c7805 */ /* 0x000fe2000001ff00 */
[----:B------:R-:W-:Y:S01]  /*0140*/  UIADD3 UR4, UPT, UPT, -UR4, URZ, URZ ;  /* 0x000000ff04047290 */ /* 0x000fe2000fffe1ff */
[----:B-123--:R-:W-:-:S11]  /*0150*/  FMUL R16, R7, -UR5 ;  /* 0x8000000507107c20 */ /* 0x00efd60008400000 */
.L_x_40:
[----:B------:R-:W-:Y:S02]  /*0160*/  MOV R10, UR8 ;  /* 0x00000008000a7c02 */ /* 0x000fe40008000f00 */
[----:B------:R-:W-:-:S06]  /*0170*/  MOV R11, UR9 ;  /* 0x00000009000b7c02 */ /* 0x000fcc0008000f00 */
[----:B------:R-:W2:Y:S01]  /*0180*/  LDG.E.128 R8, desc[UR6][R10.64] ;  /* 0x000000060a087981 */ /* 0x000ea2000c1e1d00 */
[----:B------:R-:W-:Y:S01]  /*0190*/  UIADD3 UR4, UPT, UPT, UR4, 0x1, URZ ;  /* 0x0000000104047890 */ /* 0x000fe2000fffe0ff */
[----:B------:R-:W-:Y:S03]  /*01a0*/  BSSY.RECONVERGENT B0, `(.L_x_1) ;  /* 0x00000bc000007945 */ /* 0x000fe60003800200 */
[----:B------:R-:W-:Y:S01]  /*01b0*/  UISETP.NE.AND UP1, UPT, UR4, URZ, UPT ;  /* 0x000000ff0400728c */ /* 0x000fe2000bf25270 */
[----:B--2---:R-:W-:Y:S01]  /*01c0*/  FADD R8, -R4, R8 ;  /* 0x0000000804087221 */ /* 0x004fe20000000100 */
[----:B------:R-:W-:Y:S01]  /*01d0*/  FADD R9, -R5, R9 ;  /* 0x0000000905097221 */ /* 0x000fe20000000100 */
[----:B------:R-:W-:Y:S02]  /*01e0*/  FADD R10, -R6, R10 ;  /* 0x0000000a060a7221 */ /* 0x000fe40000000100 */
[C---:B------:R-:W-:Y:S01]  /*01f0*/  FMUL R3, |R8|.reuse, 16777216 ;  /* 0x4b80000008037820 */ /* 0x040fe20000400200 */
[----:B------:R-:W-:Y:S01]  /*0200*/  FSETP.GEU.AND P0, PT, |R8|, 1.175494350822287508e-38, PT ;  /* 0x008000000800780b */ /* 0x000fe20003f0e200 */
[C---:B------:R-:W-:Y:S01]  /*0210*/  FMUL R22, |R9|.reuse, 16777216 ;  /* 0x4b80000009167820 */ /* 0x040fe20000400200 */
[----:B------:R-:W-:Y:S01]  /*0220*/  FSETP.GEU.AND P1, PT, |R9|, 1.175494350822287508e-38, PT ;  /* 0x008000000900780b */ /* 0x000fe20003f2e200 */
[----:B------:R-:W-:Y:S01]  /*0230*/  FMUL R23, |R10|, 16777216 ;  /* 0x4b8000000a177820 */ /* 0x000fe20000400200 */
[----:B------:R-:W-:-:S02]  /*0240*/  FSEL R3, R3, |R8|, !P0 ;  /* 0x4000000803037208 */ /* 0x000fc40004000000 */
[----:B------:R-:W-:Y:S02]  /*0250*/  FSEL R19, R22, |R9|, !P1 ;  /* 0x4000000916137208 */ /* 0x000fe40004800000 */
[----:B------:R-:W-:Y:S02]  /*0260*/  IADD3 R0, PT, PT, R3, -0x3f3504f3, RZ ;  /* 0xc0cafb0d03007810 */ /* 0x000fe40007ffe0ff */
[----:B------:R-:W-:Y:S02]  /*0270*/  IADD3 R21, PT, PT, R19, -0x3f3504f3, RZ ;  /* 0xc0cafb0d13157810 */ /* 0x000fe40007ffe0ff */
[----:B------:R-:W-:-:S04]  /*0280*/  LOP3.LUT R18, R0, 0xff800000, RZ, 0xc0, !PT ;  /* 0xff80000000127812 */ /* 0x000fc800078ec0ff */
[-C--:B------:R-:W-:Y:S02]  /*0290*/  IADD3 R3, PT, PT, R3, -R18.reuse, RZ ;  /* 0x8000001203037210 */ /* 0x080fe40007ffe0ff */
[----:B------:R-:W-:-:S03]  /*02a0*/  I2FP.F32.S32 R18, R18 ;  /* 0x0000001200127245 */ /* 0x000fc60000201400 */
[C---:B------:R-:W-:Y:S01]  /*02b0*/  FADD R0, R3.reuse, 1 ;  /* 0x3f80000003007421 */ /* 0x040fe20000000000 */
[----:B------:R-:W-:Y:S01]  /*02c0*/  FADD R20, R3, -1 ;  /* 0xbf80000003147421 */ /* 0x000fe20000000000 */
[----:B------:R-:W-:Y:S02]  /*02d0*/  FSEL R3, RZ, -24, P0 ;  /* 0xc1c00000ff037808 */ /* 0x000fe40000000000 */
[----:B------:R-:W-:Y:S01]  /*02e0*/  FSETP.GEU.AND P0, PT, |R10|, 1.175494350822287508e-38, PT ;  /* 0x008000000a00780b */ /* 0x000fe20003f0e200 */
[----:B------:R-:W-:Y:S01]  /*02f0*/  FADD R15, R20, R20 ;  /* 0x00000014140f7221 */ /* 0x000fe20000000000 */
[----:B------:R-:W0:Y:S01]  /*0300*/  MUFU.RCP R0, R0 ;  /* 0x0000000000007308 */ /* 0x000e220000001000 */
[----:B------:R-:W-:Y:S01]  /*0310*/  FFMA R24, R18, 1.1920928955078125e-07, R3 ;  /* 0x3400000012187823 */ /* 0x000fe20000000003 */
[----:B------:R-:W-:Y:S02]  /*0320*/  LOP3.LUT R18, R21, 0xff800000, RZ, 0xc0, !PT ;  /* 0xff80000015127812 */ /* 0x000fe400078ec0ff */
[----:B------:R-:W-:-:S02]  /*0330*/  FSEL R22, R23, |R10|, !P0 ;  /* 0x4000000a17167208 */ /* 0x000fc40004000000 */
[----:B------:R-:W-:-:S05]  /*0340*/  IADD3 R19, PT, PT, R19, -R18, RZ ;  /* 0x8000001213137210 */ /* 0x000fca0007ffe0ff */
[C---:B------:R-:W-:Y:S01]  /*0350*/  FADD R27, R19.reuse, 1 ;  /* 0x3f800000131b7421 */ /* 0x040fe20000000000 */
[----:B------:R-:W-:Y:S01]  /*0360*/  FADD R26, R19, -1 ;  /* 0xbf800000131a7421 */ /* 0x000fe20000000000 */
[----:B0-----:R-:W-:-:S04]  /*0370*/  FMUL R15, R0, R15 ;  /* 0x0000000f000f7220 */ /* 0x001fc80000400000 */
[----:B------:R-:W-:Y:S01]  /*0380*/  FADD R7, R20, -R15 ;  /* 0x8000000f14077221 */ /* 0x000fe20000000000 */
[----:B------:R-:W-:-:S03]  /*0390*/  FFMA R3, R15, 1.4426950216293334961, R24 ;  /* 0x3fb8aa3b0f037823 */ /* 0x000fc60000000018 */
[----:B------:R-:W-:Y:S01]  /*03a0*/  FADD R7, R7, R7 ;  /* 0x0000000707077221 */ /* 0x000fe20000000000 */
[----:B------:R-:W-:-:S03]  /*03b0*/  FADD R24, R24, -R3 ;  /* 0x8000000318187221 */ /* 0x000fc60000000000 */
[-C--:B------:R-:W-:Y:S01]  /*03c0*/  FFMA R17, R20, -R15.reuse, R7 ;  /* 0x8000000f14117223 */ /* 0x080fe20000000007 */
[----:B------:R-:W-:Y:S01]  /*03d0*/  MOV R7, 0x3a2c32e4 ;  /* 0x3a2c32e400077802 */ /* 0x000fe20000000f00 */
[C---:B------:R-:W-:Y:S01]  /*03e0*/  FMUL R20, R15.reuse, R15 ;  /* 0x0000000f0f147220 */ /* 0x040fe20000400000 */
[----:B------:R-:W-:Y:S01]  /*03f0*/  FFMA R25, R15, 1.4426950216293334961, R24 ;  /* 0x3fb8aa3b0f197823 */ /* 0x000fe20000000018 */
[----:B------:R-:W-:Y:S01]  /*0400*/  FMUL R0, R0, R17 ;  /* 0x0000001100007220 */ /* 0x000fe20000400000 */
[----:B------:R-:W-:Y:S01]  /*0410*/  IADD3 R17, PT, PT, R22, -0x3f3504f3, RZ ;  /* 0xc0cafb0d16117810 */ /* 0x000fe20007ffe0ff */
[----:B------:R-:W-:Y:S02]  /*0420*/  FFMA R21, R20, R7, 0.0032181653659790754318 ;  /* 0x3b52e7db14157423 */ /* 0x000fe40000000007 */
[----:B------:R-:W-:Y:S01]  /*0430*/  FFMA R24, R0, 1.4426950216293334961, R25 ;  /* 0x3fb8aa3b00187823 */ /* 0x000fe20000000019 */
[----:B------:R-:W-:Y:S01]  /*0440*/  LOP3.LUT R17, R17, 0xff800000, RZ, 0xc0, !PT ;  /* 0xff80000011117812 */ /* 0x000fe200078ec0ff */
[----:B------:R-:W-:-:S02]  /*0450*/  FFMA R21, R20, R21, 0.018033718690276145935 ;  /* 0x3c93bb7314157423 */ /* 0x000fc40000000015 */
[----:B------:R-:W-:Y:S01]  /*0460*/  FFMA R25, R15, 1.9251366722983220825e-08, R24 ;  /* 0x32a55e340f197823 */ /* 0x000fe20000000018 */
[----:B------:R-:W-:Y:S01]  /*0470*/  I2FP.F32.S32 R28, R17 ;  /* 0x00000011001c7245 */ /* 0x000fe20000201400 */
[C---:B------:R-:W-:Y:S02]  /*0480*/  FFMA R23, R20.reuse, R21, 0.12022458761930465698 ;  /* 0x3df6384f14177423 */ /* 0x040fe40000000015 */
[----:B------:R-:W0:Y:S02]  /*0490*/  MUFU.RCP R21, R27 ;  /* 0x0000001b00157308 */ /* 0x000e240000001000 */
[----:B------:R-:W-:Y:S01]  /*04a0*/  FMUL R20, R20, R23 ;  /* 0x0000001714147220 */ /* 0x000fe20000400000 */
[----:B------:R-:W-:-:S03]  /*04b0*/  IADD3 R23, PT, PT, R22, -R17, RZ ;  /* 0x8000001116177210 */ /* 0x000fc60007ffe0ff */
[----:B------:R-:W-:Y:S02]  /*04c0*/  FMUL R24, R20, 3 ;  /* 0x4040000014187820 */ /* 0x000fe40000400000 */
[C---:B------:R-:W-:Y:S01]  /*04d0*/  FADD R22, R23.reuse, 1 ;  /* 0x3f80000017167421 */ /* 0x040fe20000000000 */
[----:B------:R-:W-:Y:S01]  /*04e0*/  FADD R23, R23, -1 ;  /* 0xbf80000017177421 */ /* 0x000fe20000000000 */
[----:B------:R-:W-:Y:S01]  /*04f0*/  FFMA R24, R0, R24, R25 ;  /* 0x0000001800187223 */ /* 0x000fe20000000019 */
[----:B------:R-:W-:-:S03]  /*0500*/  FADD R0, R26, R26 ;  /* 0x0000001a1a007221 */ /* 0x000fc60000000000 */
[----:B------:R-:W1:Y:S01]  /*0510*/  MUFU.RCP R22, R22 ;  /* 0x0000001600167308 */ /* 0x000e620000001000 */
[----:B------:R-:W-:Y:S01]  /*0520*/  FFMA R20, R15, R20, R24 ;  /* 0x000000140f147223 */ /* 0x000fe20000000018 */
[----:B0-----:R-:W-:-:S04]  /*0530*/  FMUL R19, R21, R0 ;  /* 0x0000000015137220 */ /* 0x001fc80000400000 */
[----:B------:R-:W-:-:S04]  /*0540*/  FADD R0, R26, -R19 ;  /* 0x800000131a007221 */ /* 0x000fc80000000000 */
[----:B------:R-:W-:-:S04]  /*0550*/  FADD R25, R0, R0 ;  /* 0x0000000000197221 */ /* 0x000fc80000000000 */
[----:B------:R-:W-:Y:S01]  /*0560*/  FFMA R26, R26, -R19, R25 ;  /* 0x800000131a1a7223 */ /* 0x000fe20000000019 */
[----:B------:R-:W-:-:S03]  /*0570*/  FADD R25, R23, R23 ;  /* 0x0000001717197221 */ /* 0x000fc60000000000 */
[----:B------:R-:W-:Y:S01]  /*0580*/  FMUL R21, R21, R26 ;  /* 0x0000001a15157220 */ /* 0x000fe20000400000 */
[----:B-1----:R-:W-:Y:S01]  /*0590*/  FMUL R0, R22, R25 ;  /* 0x0000001916007220 */ /* 0x002fe20000400000 */
[----:B------:R-:W-:Y:S02]  /*05a0*/  I2FP.F32.S32 R25, R18 ;  /* 0x0000001200197245 */ /* 0x000fe40000201400 */
[----:B------:R-:W-:Y:S01]  /*05b0*/  FSEL R18, RZ, -24, P1 ;  /* 0xc1c00000ff127808 */ /* 0x000fe20000800000 */
[----:B------:R-:W-:Y:S01]  /*05c0*/  FADD R26, R23, -R0 ;  /* 0x80000000171a7221 */ /* 0x000fe20000000000 */
[----:B------:R-:W-:-:S03]  /*05d0*/  FMUL R24, R0, R0 ;  /* 0x0000000000187220 */ /* 0x000fc60000400000 */
[----:B------:R-:W-:Y:S01]  /*05e0*/  FADD R26, R26, R26 ;  /* 0x0000001a1a1a7221 */ /* 0x000fe20000000000 */
[----:B------:R-:W-:Y:S01]  /*05f0*/  FFMA R17, R24, R7, 0.0032181653659790754318 ;  /* 0x3b52e7db18117423 */ /* 0x000fe20000000007 */
[----:B------:R-:W-:Y:S02]  /*0600*/  FFMA R18, R25, 1.1920928955078125e-07, R18 ;  /* 0x3400000019127823 */ /* 0x000fe40000000012 */
[----:B------:R-:W-:Y:S01]  /*0610*/  FFMA R23, R23, -R0, R26 ;  /* 0x8000000017177223 */ /* 0x000fe2000000001a */
[----:B------:R-:W-:-:S03]  /*0620*/  FMUL R26, R19, R19 ;  /* 0x00000013131a7220 */ /* 0x000fc60000400000 */
[----:B------:R-:W-:Y:S01]  /*0630*/  FMUL R22, R22, R23 ;  /* 0x0000001716167220 */ /* 0x000fe20000400000 */
[----:B------:R-:W-:Y:S01]  /*0640*/  FFMA R15, R26, R7, 0.0032181653659790754318 ;  /* 0x3b52e7db1a0f7423 */ /* 0x000fe20000000007 */
[----:B------:R-:W-:Y:S01]  /*0650*/  FSEL R7, RZ, -24, P0 ;  /* 0xc1c00000ff077808 */ /* 0x000fe20000000000 */
[----:B------:R-:W-:Y:S01]  /*0660*/  FFMA R23, R24, R17, 0.018033718690276145935 ;  /* 0x3c93bb7318177423 */ /* 0x000fe20000000011 */
[----:B------:R-:W-:Y:S01]  /*0670*/  FFMA R17, R19, 1.4426950216293334961, R18 ;  /* 0x3fb8aa3b13117823 */ /* 0x000fe20000000012 */
[----:B------:R-:W-:Y:S02]  /*0680*/  FFMA R15, R26, R15, 0.018033718690276145935 ;  /* 0x3c93bb731a0f7423 */ /* 0x000fe4000000000f */
[----:B------:R-:W-:Y:S01]  /*0690*/  FFMA R7, R28, 1.1920928955078125e-07, R7 ;  /* 0x340000001c077823 */ /* 0x000fe20000000007 */
[----:B------:R-:W-:Y:S01]  /*06a0*/  FADD R18, R18, -R17 ;  /* 0x8000001112127221 */ /* 0x000fe20000000000 */
[----:B------:R-:W-:Y:S01]  /*06b0*/  FFMA R15, R26, R15, 0.12022458761930465698 ;  /* 0x3df6384f1a0f7423 */ /* 0x000fe2000000000f */
[----:B------:R-:W-:Y:S01]  /*06c0*/  FFMA R23, R24, R23, 0.12022458761930465698 ;  /* 0x3df6384f18177423 */ /* 0x000fe20000000017 */
[----:B------:R-:W-:Y:S01]  /*06d0*/  FADD R28, R3, R20 ;  /* 0x00000014031c7221 */ /* 0x000fe20000000000 */
[----:B------:R-:W-:Y:S01]  /*06e0*/  FFMA R18, R19, 1.4426950216293334961, R18 ;  /* 0x3fb8aa3b13127823 */ /* 0x000fe20000000012 */
[----:B------:R-:W-:Y:S01]  /*06f0*/  FMUL R26, R26, R15 ;  /* 0x0000000f1a1a7220 */ /* 0x000fe20000400000 */
[----:B------:R-:W-:Y:S01]  /*0700*/  FFMA R15, R0, 1.4426950216293334961, R7 ;  /* 0x3fb8aa3b000f7823 */ /* 0x000fe20000000007 */
[----:B------:R-:W-:Y:S01]  /*0710*/  FMUL R23, R24, R23 ;  /* 0x0000001718177220 */ /* 0x000fe20000400000 */
[----:B------:R-:W-:Y:S01]  /*0720*/  FFMA R18, R21, 1.4426950216293334961, R18 ;  /* 0x3fb8aa3b15127823 */ /* 0x000fe20000000012 */
[----:B------:R-:W-:Y:S01]  /*0730*/  FADD R3, -R3, R28 ;  /* 0x0000001c03037221 */ /* 0x000fe20000000100 */
[----:B------:R-:W-:-:S02]  /*0740*/  FADD R7, R7, -R15 ;  /* 0x8000000f07077221 */ /* 0x000fc40000000000 */
[----:B------:R-:W-:Y:S02]  /*0750*/  FFMA R18, R19, 1.9251366722983220825e-08, R18 ;  /* 0x32a55e3413127823 */ /* 0x000fe40000000012 */
[----:B------:R-:W-:Y:S01]  /*0760*/  FFMA R25, R0, 1.4426950216293334961, R7 ;  /* 0x3fb8aa3b00197823 */ /* 0x000fe20000000007 */
[----:B------:R-:W-:-:S03]  /*0770*/  FMUL R7, R26, 3 ;  /* 0x404000001a077820 */ /* 0x000fc60000400000 */
[----:B------:R-:W-:Y:S01]  /*0780*/  FFMA R25, R22, 1.4426950216293334961, R25 ;  /* 0x3fb8aa3b16197823 */ /* 0x000fe20000000019 */
[----:B------:R-:W-:Y:S01]  /*0790*/  FFMA R18, R21, R7, R18 ;  /* 0x0000000715127223 */ /* 0x000fe20000000012 */
[----:B------:R-:W-:Y:S02]  /*07a0*/  FMUL R7, R23, 3 ;  /* 0x4040000017077820 */ /* 0x000fe40000400000 */
[----:B------:R-:W-:Y:S01]  /*07b0*/  FFMA R25, R0, 1.9251366722983220825e-08, R25 ;  /* 0x32a55e3400197823 */ /* 0x000fe20000000019 */
[----:B------:R-:W-:-:S03]  /*07c0*/  FFMA R26, R19, R26, R18 ;  /* 0x0000001a131a7223 */ /* 0x000fc60000000012 */
[----:B------:R-:W-:Y:S01]  /*07d0*/  FFMA R25, R22, R7, R25 ;  /* 0x0000000716197223 */ /* 0x000fe20000000019 */
[----:B------:R-:W-:Y:S01]  /*07e0*/  FMUL R7, R28, 2 ;  /* 0x400000001c077820 */ /* 0x000fe20000400000 */
[C---:B------:R-:W-:Y:S02]  /*07f0*/  FADD R22, R17.reuse, R26 ;  /* 0x0000001a11167221 */ /* 0x040fe40000000000 */
[----:B------:R-:W-:Y:S01]  /*0800*/  FFMA R24, R0, R23, R25 ;  /* 0x0000001700187223 */ /* 0x000fe20000000019 */
[----:B------:R-:W0:Y:S01]  /*0810*/  FRND R18, R7 ;  /* 0x0000000700127307 */ /* 0x000e220000201000 */
[----:B------:R-:W-:Y:S01]  /*0820*/  FADD R21, -R17, R22 ;  /* 0x0000001611157221 */ /* 0x000fe20000000100 */
[----:B------:R-:W-:Y:S01]  /*0830*/  FADD R0, R20, -R3 ;  /* 0x8000000314007221 */ /* 0x000fe20000000000 */
[C---:B------:R-:W-:Y:S01]  /*0840*/  FADD R19, R15.reuse, R24 ;  /* 0x000000180f137221 */ /* 0x040fe20000000000 */
[----:B------:R-:W-:Y:S01]  /*0850*/  FFMA R17, R28, 2, -R7 ;  /* 0x400000001c117823 */ /* 0x000fe20000000807 */
[----:B------:R-:W-:Y:S01]  /*0860*/  FADD R20, R26, -R21 ;  /* 0x800000151a147221 */ /* 0x000fe20000000000 */
[----:B------:R-:W-:Y:S01]  /*0870*/  FMUL R3, R22, 2 ;  /* 0x4000000016037820 */ /* 0x000fe20000400000 */
[----:B------:R-:W-:Y:S01]  /*0880*/  FADD R21, -R15, R19 ;  /* 0x000000130f157221 */ /* 0x000fe20000000100 */
[----:B------:R-:W-:Y:S01]  /*0890*/  FFMA R17, R0, 2, R17 ;  /* 0x4000000000117823 */ /* 0x000fe20000000011 */
[----:B------:R-:W-:Y:S01]  /*08a0*/  FMUL R0, R19, 2 ;  /* 0x4000000013007820 */ /* 0x000fe20000400000 */
[----:B------:R-:W1:Y:S01]  /*08b0*/  FRND R26, R3 ;  /* 0x00000003001a7307 */ /* 0x000e620000201000 */
[----:B------:R-:W-:Y:S01]  /*08c0*/  FADD R21, R24, -R21 ;  /* 0x8000001518157221 */ /* 0x000fe20000000000 */
[----:B------:R-:W-:Y:S01]  /*08d0*/  FFMA R23, R22, 2, -R3 ;  /* 0x4000000016177823 */ /* 0x000fe20000000803 */
[C---:B------:R-:W-:Y:S01]  /*08e0*/  FSETP.GT.AND P4, PT, |R7|.reuse, 152, PT ;  /* 0x431800000700780b */ /* 0x040fe20003f84200 */
[----:B0-----:R-:W-:Y:S01]  /*08f0*/  FADD R28, R7, -R18 ;  /* 0x80000012071c7221 */ /* 0x001fe20000000000 */
[----:B------:R-:W-:Y:S01]  /*0900*/  FSETP.GT.AND P1, PT, R18, RZ, PT ;  /* 0x000000ff1200720b */ /* 0x000fe20003f24000 */
[----:B------:R-:W-:-:S02]  /*0910*/  FFMA R18, R19, 2, -R0 ;  /* 0x4000000013127823 */ /* 0x000fc40000000800 */
[----:B------:R-:W0:Y:S01]  /*0920*/  FRND R15, R0 ;  /* 0x00000000000f7307 */ /* 0x000e220000201000 */
[----:B------:R-:W-:Y:S01]  /*0930*/  FADD R24, R17, R28 ;  /* 0x0000001c11187221 */ /* 0x000fe20000000000 */
[----:B------:R-:W-:Y:S02]  /*0940*/  HFMA2 R17, -RZ, RZ, 0.64013671875, -15.109375 ;  /* 0x391fcb8eff117431 */ /* 0x000fe400000001ff */
[----:B------:R-:W-:Y:S01]  /*0950*/  FFMA R18, R21, 2, R18 ;  /* 0x4000000015127823 */ /* 0x000fe20000000012 */
[----:B------:R-:W-:Y:S01]  /*0960*/  FFMA R20, R20, 2, R23 ;  /* 0x4000000014147823 */ /* 0x000fe20000000017 */
[----:B------:R-:W-:Y:S01]  /*0970*/  FSETP.GEU.AND P3, PT, R7, RZ, PT ;  /* 0x000000ff0700720b */ /* 0x000fe20003f6e000 */
[C---:B-1----:R-:W-:Y:S01]  /*0980*/  FADD R21, R3.reuse, -R26 ;  /* 0x8000001a03157221 */ /* 0x042fe20000000000 */
[----:B------:R-:W1:Y:S01]  /*0990*/  F2I.NTZ R7, R7 ;  /* 0x0000000700077305 */ /* 0x000e620000203100 */
[C---:B------:R-:W-:Y:S02]  /*09a0*/  FSETP.GT.AND P0, PT, |R3|.reuse, 152, PT ;  /* 0x431800000300780b */ /* 0x040fe40003f04200 */
[----:B------:R-:W-:Y:S01]  /*09b0*/  FADD R20, R20, R21 ;  /* 0x0000001514147221 */ /* 0x000fe20000000000 */
[----:B------:R-:W-:Y:S01]  /*09c0*/  FFMA R19, R24, R17, 0.0013391353422775864601 ;  /* 0x3aaf85ed18137423 */ /* 0x000fe20000000011 */
[----:B------:R-:W-:Y:S01]  /*09d0*/  FSETP.GEU.AND P5, PT, R3, RZ, PT ;  /* 0x000000ff0300720b */ /* 0x000fe20003fae000 */
[----:B0-----:R-:W-:-:S02]  /*09e0*/  FADD R23, R0, -R15 ;  /* 0x8000000f00177221 */ /* 0x001fc40000000000 */
[----:B------:R-:W-:Y:S01]  /*09f0*/  FFMA R19, R24, R19, 0.0096188392490148544312 ;  /* 0x3c1d985618137423 */ /* 0x000fe20000000013 */
[----:B------:R-:W-:Y:S01]  /*0a00*/  FFMA R21, R20, R17, 0.0013391353422775864601 ;  /* 0x3aaf85ed14157423 */ /* 0x000fe20000000011 */
[----:B------:R-:W0:Y:S01]  /*0a10*/  F2I.NTZ R3, R3 ;  /* 0x0000000300037305 */ /* 0x000e220000203100 */
[----:B------:R-:W-:Y:S01]  /*0a20*/  FADD R18, R18, R23 ;  /* 0x0000001712127221 */ /* 0x000fe20000000000 */
[----:B------:R-:W-:Y:S01]  /*0a30*/  FFMA R19, R24, R19, 0.055503588169813156128 ;  /* 0x3d6357bb18137423 */ /* 0x000fe20000000013 */
[----:B------:R-:W-:Y:S01]  /*0a40*/  FFMA R21, R20, R21, 0.0096188392490148544312 ;  /* 0x3c1d985614157423 */ /* 0x000fe20000000015 */
[----:B------:R-:W-:Y:S01]  /*0a50*/  SEL R22, RZ, 0x83000000, P1 ;  /* 0x83000000ff167807 */ /* 0x000fe20000800000 */
[----:B------:R-:W-:Y:S01]  /*0a60*/  FFMA R17, R18, R17, 0.0013391353422775864601 ;  /* 0x3aaf85ed12117423 */ /* 0x000fe20000000011 */
[----:B------:R-:W-:Y:S01]  /*0a70*/  FFMA R19, R24, R19, 0.24022644758224487305 ;  /* 0x3e75fdec18137423 */ /* 0x000fe20000000013 */
[----:B------:R-:W-:Y:S01]  /*0a80*/  FSETP.GT.AND P6, PT, R26, RZ, PT ;  /* 0x000000ff1a00720b */ /* 0x000fe20003fc4000 */
[----:B------:R-:W-:Y:S01]  /*0a90*/  FFMA R21, R20, R21, 0.055503588169813156128 ;  /* 0x3d6357bb14157423 */ /* 0x000fe20000000015 */
[----:B------:R-:W-:Y:S01]  /*0aa0*/  FSETP.GT.AND P2, PT, |R0|, 152, PT ;  /* 0x431800000000780b */ /* 0x000fe20003f44200 */
[----:B------:R-:W-:Y:S01]  /*0ab0*/  FFMA R19, R24, R19, 0.69314718246459960938 ;  /* 0x3f31721818137423 */ /* 0x000fe20000000013 */
[----:B------:R-:W-:Y:S01]  /*0ac0*/  FSETP.GEU.AND P1, PT, R0, RZ, PT ;  /* 0x000000ff0000720b */ /* 0x000fe20003f2e000 */
[----:B------:R-:W-:Y:S01]  /*0ad0*/  FFMA R21, R20, R21, 0.24022644758224487305 ;  /* 0x3e75fdec14157423 */ /* 0x000fe20000000015 */
[----:B-1----:R-:W-:Y:S01]  /*0ae0*/  LEA R7, R7, -R22, 0x17 ;  /* 0x8000001607077211 */ /* 0x002fe200078eb8ff */
[----:B------:R-:W-:Y:S01]  /*0af0*/  FFMA R24, R24, R19, 1 ;  /* 0x3f80000018187423 */ /* 0x000fe20000000013 */
[----:B------:R-:W-:Y:S01]  /*0b00*/  FFMA R19, R18, R17, 0.0096188392490148544312 ;  /* 0x3c1d985612137423 */ /* 0x000fe20000000011 */
[----:B------:R-:W-:Y:S01]  /*0b10*/  IADD3 R17, PT, PT, R22, 0x7f000000, RZ ;  /* 0x7f00000016117810 */ /* 0x000fe20007ffe0ff */
[----:B------:R-:W1:Y:S01]  /*0b20*/  F2I.NTZ R0, R0 ;  /* 0x0000000000007305 */ /* 0x000e620000203100 */
[----:B------:R-:W-:Y:S01]  /*0b30*/  SEL R22, RZ, 0x83000000, P6 ;  /* 0x83000000ff167807 */ /* 0x000fe20003000000 */
[----:B------:R-:W-:Y:S01]  /*0b40*/  FFMA R19, R18, R19, 0.055503588169813156128 ;  /* 0x3d6357bb12137423 */ /* 0x000fe20000000013 */
[----:B------:R-:W-:Y:S01]  /*0b50*/  FSETP.GT.AND P6, PT, R15, RZ, PT ;  /* 0x000000ff0f00720b */ /* 0x000fe20003fc4000 */
[----:B------:R-:W-:Y:S01]  /*0b60*/  FFMA R21, R20, R21, 0.69314718246459960938 ;  /* 0x3f31721814157423 */ /* 0x000fe20000000015 */
[----:B0-----:R-:W-:Y:S01]  /*0b70*/  LEA R26, R3, -R22, 0x17 ;  /* 0x80000016031a7211 */ /* 0x001fe200078eb8ff */
[----:B------:R-:W-:Y:S01]  /*0b80*/  FFMA R19, R18, R19, 0.24022644758224487305 ;  /* 0x3e75fdec12137423 */ /* 0x000fe20000000013 */
[----:B------:R-:W-:Y:S01]  /*0b90*/  SEL R15, RZ, 0x83000000, P6 ;  /* 0x83000000ff0f7807 */ /* 0x000fe20003000000 */
[----:B------:R-:W-:Y:S01]  /*0ba0*/  FFMA R20, R20, R21, 1 ;  /* 0x3f80000014147423 */ /* 0x000fe20000000015 */
[----:B------:R-:W-:Y:S01]  /*0bb0*/  FSETP.NEU.AND P6, PT, R8, 1, PT ;  /* 0x3f8000000800780b */ /* 0x000fe20003fcd000 */
[----:B------:R-:W-:Y:S01]  /*0bc0*/  FFMA R19, R18, R19, 0.69314718246459960938 ;  /* 0x3f31721812137423 */ /* 0x000fe20000000013 */
[----:B------:R-:W-:Y:S01]  /*0bd0*/  IADD3 R3, PT, PT, R22, 0x7f000000, RZ ;  /* 0x7f00000016037810 */ /* 0x000fe20007ffe0ff */
[----:B------:R-:W-:Y:S01]  /*0be0*/  FMUL R24, R24, R17 ;  /* 0x0000001118187220 */ /* 0x000fe20000400000 */
[----:B------:R-:W-:Y:S01]  /*0bf0*/  IADD3 R22, PT, PT, R15, 0x7f000000, RZ ;  /* 0x7f0000000f167810 */ /* 0x000fe20007ffe0ff */
[----:B------:R-:W-:Y:S01]  /*0c00*/  FFMA R19, R18, R19, 1 ;  /* 0x3f80000012137423 */ /* 0x000fe20000000013 */
[----:B-1----:R-:W-:Y:S01]  /*0c10*/  LEA R0, R0, -R15, 0x17 ;  /* 0x8000000f00007211 */ /* 0x002fe200078eb8ff */
[----:B------:R-:W-:Y:S01]  /*0c20*/  FMUL R3, R20, R3 ;  /* 0x0000000314037220 */ /* 0x000fe20000400000 */
[----:B------:R-:W-:Y:S01]  /*0c30*/  FMUL R7, R24, R7 ;  /* 0x0000000718077220 */ /* 0x000fe20000400000 */
[----:B------:R-:W-:Y:S01]  /*0c40*/  FMUL R19, R19, R22 ;  /* 0x0000001613137220 */ /* 0x000fe20000400000 */
[----:B------:R-:W-:Y:S01]  /*0c50*/  @P4 FSEL R7, RZ, +INF , !P3 ;  /* 0x7f800000ff074808 */ /* 0x000fe20005800000 */
[----:B------:R-:W-:Y:S01]  /*0c60*/  FMUL R15, R3, R26 ;  /* 0x0000001a030f7220 */ /* 0x000fe20000400000 */
[----:B------:R-:W-:-:S02]  /*0c70*/  HFMA2 R3, -RZ, RZ, 1.875, 0 ;  /* 0x3f800000ff037431 */ /* 0x000fc400000001ff */
[----:B------:R-:W-:Y:S01]  /*0c80*/  FMUL R17, R19, R0 ;  /* 0x0000000013117220 */ /* 0x000fe20000400000 */
[----:B------:R-:W-:Y:S02]  /*0c90*/  FSETP.NEU.AND P4, PT, R9, 1, PT ;  /* 0x3f8000000900780b */ /* 0x000fe40003f8d000 */
[----:B------:R-:W-:Y:S02]  /*0ca0*/  FSETP.NEU.AND P3, PT, R10, 1, PT ;  /* 0x3f8000000a00780b */ /* 0x000fe40003f6d000 */
[----:B------:R-:W-:Y:S02]  /*0cb0*/  MOV R0, 0x3f800000 ;  /* 0x3f80000000007802 */ /* 0x000fe40000000f00 */
[----:B------:R-:W-:Y:S01]  /*0cc0*/  @P0 FSEL R15, RZ, +INF , !P5 ;  /* 0x7f800000ff0f0808 */ /* 0x000fe20006800000 */
[----:B------:R-:W-:Y:S08]  /*0cd0*/  @!P6 BRA `(.L_x_2) ;  /* 0x000000000020e947 */ /* 0x000ff00003800000 */
[----:B------:R-:W-:-:S13]  /*0ce0*/  FSETP.NAN.AND P0, PT, |R8|, |R8|, PT ;  /* 0x400000080800720b */ /* 0x000fda0003f08200 */
[----:B------:R-:W-:Y:S01]  /*0cf0*/  @P0 FADD R0, R8, 2 ;  /* 0x4000000008000421 */ /* 0x000fe20000000000 */
[----:B------:R-:W-:Y:S06]  /*0d00*/  @P0 BRA `(.L_x_2) ;  /* 0x0000000000140947 */ /* 0x000fec0003800000 */
[C---:B------:R-:W-:Y:S02]  /*0d10*/  FSETP.NEU.AND P0, PT, |R8|.reuse, +INF , PT ;  /* 0x7f8000000800780b */ /* 0x040fe40003f0d200 */
[----:B------:R-:W-:Y:S02]  /*0d20*/  MOV R0, R7 ;  /* 0x0000000700007202 */ /* 0x000fe40000000f00 */
[----:B------:R-:W-:-:S13]  /*0d30*/  FSETP.NEU.AND P0, PT, R8, RZ, P0 ;  /* 0x000000ff0800720b */ /* 0x000fda000070d000 */
[----:B------:R-:W-:-:S05]  /*0d40*/  @!P0 FADD R18, R8, R8 ;  /* 0x0000000808128221 */ /* 0x000fca0000000000 */
[----:B------:R-:W-:-:S07]  /*0d50*/  @!P0 LOP3.LUT R0, R18, 0x7fffffff, RZ, 0xc0, !PT ;  /* 0x7fffffff12008812 */ /* 0x000fce00078ec0ff */
.L_x_2:
[----:B------:R-:W-:Y:S05]  /*0d60*/  BSYNC.RECONVERGENT B0 ;  /* 0x0000000000007941 */ /* 0x000fea0003800200 */
.L_x_1:
[----:B------:R-:W-:Y:S04]  /*0d70*/  BSSY.RECONVERGENT B0, `(.L_x_3) ;  /* 0x000000a000007945 */ /* 0x000fe80003800200 */
[----:B------:R-:W-:Y:S05]  /*0d80*/  @!P4 BRA `(.L_x_4) ;  /* 0x000000000020c947 */ /* 0x000fea0003800000 */
        /* <DEDUP_REMOVED lines=8> */
.L_x_4:
[----:B------:R-:W-:Y:S05]  /*0e10*/  BSYNC.RECONVERGENT B0 ;  /* 0x0000000000007941 */ /* 0x000fea0003800200 */
.L_x_3:
[----:B------:R-:W-:Y:S01]  /*0e20*/  FADD R3, R3, R0 ;  /* 0x0000000003037221 */ /* 0x000fe20000000000 */
[----:B------:R-:W-:Y:S01]  /*0e30*/  BSSY.RECONVERGENT B0, `(.L_x_5) ;  /* 0x000000c000007945 */ /* 0x000fe20003800200 */
[----:B------:R-:W-:Y:S01]  /*0e40*/  HFMA2 R0, -RZ, RZ, 1.875, 0 ;  /* 0x3f800000ff007431 */ /* 0x000fe200000001ff */
[----:B------:R-:W-:Y:S02]  /*0e50*/  @P2 FSEL R17, RZ, +INF , !P1 ;  /* 0x7f800000ff112808 */ /* 0x000fe40004800000 */
        /* <DEDUP_REMOVED lines=9> */
.L_x_6:
[----:B------:R-:W-:Y:S05]  /*0ef0*/  BSYNC.RECONVERGENT B0 ;  /* 0x0000000000007941 */ /* 0x000fea0003800200 */
.L_x_5:
[----:B------:R-:W-:Y:S01]  /*0f00*/  FADD R3, R3, R0 ;  /* 0x0000000003037221 */ /* 0x000fe20000000000 */
[----:B------:R-:W-:Y:S01]  /*0f10*/  BSSY.RECONVERGENT B0, `(.L_x_7) ;  /* 0x000000e000007945 */ /* 0x000fe20003800200 */
[----:B------:R-:W-:Y:S02]  /*0f20*/  FMUL R11, R16, R11 ;  /* 0x0000000b100b7220 */ /* 0x000fe40000400000 */
[----:B------:R0:W1:Y:S01]  /*0f30*/  MUFU.RSQ R18, R3 ;  /* 0x0000000300127308 */ /* 0x0000620000001400 */
[----:B------:R-:W-:-:S04]  /*0f40*/  IADD3 R0, PT, PT, R3, -0xd000000, RZ ;  /* 0xf300000003007810 */ /* 0x000fc80007ffe0ff */
[----:B------:R-:W-:-:S13]  /*0f50*/  ISETP.GT.U32.AND P0, PT, R0, 0x727fffff, PT ;  /* 0x727fffff0000780c */ /* 0x000fda0003f04070 */
[----:B01----:R-:W-:Y:S05]  /*0f60*/  @!P0 BRA `(.L_x_8) ;  /* 0x0000000000108947 */ /* 0x003fea0003800000 */
[----:B------:R-:W-:Y:S02]  /*0f70*/  MOV R0, R3 ;  /* 0x0000000300007202 */ /* 0x000fe40000000f00 */
[----:B------:R-:W-:-:S07]  /*0f80*/  MOV R22, 0xfa0 ;  /* 0x00000fa000167802 */ /* 0x000fce0000000f00 */
[----:B------:R-:W-:Y:S05]  /*0f90*/  CALL.REL.NOINC `($__internal_0_$__cuda_sm20_sqrt_rn_f32_slowpath) ;  /* 0x0000001800247944 */ /* 0x000fea0003c00000 */
[----:B------:R-:W-:Y:S05]  /*0fa0*/  BRA `(.L_x_9) ;  /* 0x0000000000107947 */ /* 0x000fea0003800000 */
.L_x_8:
[----:B------:R-:W-:Y:S01]  /*0fb0*/  FMUL.FTZ R0, R3, R18 ;  /* 0x0000001203007220 */ /* 0x000fe20000410000 */
[----:B------:R-:W-:-:S03]  /*0fc0*/  FMUL.FTZ R18, R18, 0.5 ;  /* 0x3f00000012127820 */ /* 0x000fc60000410000 */
[----:B------:R-:W-:-:S04]  /*0fd0*/  FFMA R3, -R0, R0, R3 ;  /* 0x0000000000037223 */ /* 0x000fc80000000103 */
[----:B------:R-:W-:-:S07]  /*0fe0*/  FFMA R0, R3, R18, R0 ;  /* 0x0000001203007223 */ /* 0x000fce0000000000 */
.L_x_9:
[----:B------:R-:W-:Y:S05]  /*0ff0*/  BSYNC.RECONVERGENT B0 ;  /* 0x0000000000007941 */ /* 0x000fea0003800200 */
.L_x_7:
[C---:B------:R-:W-:Y:S01]  /*1000*/  FMUL R3, |R0|.reuse, 16777216 ;  /* 0x4b80000000037820 */ /* 0x040fe20000400200 */
[C---:B------:R-:W-:Y:S01]  /*1010*/  FSETP.GEU.AND P0, PT, |R0|.reuse, 1.175494350822287508e-38, PT ;  /* 0x008000000000780b */ /* 0x040fe20003f0e200 */
[----:B------:R-:W-:Y:S01]  /*1020*/  HFMA2 R23, -RZ, RZ, 0.771484375, 0.21533203125 ;  /* 0x3a2c32e4ff177431 */ /* 0x000fe200000001ff */
[----:B------:R-:W-:Y:S01]  /*1030*/  FSETP.NEU.AND P2, PT, R0, 1, PT ;  /* 0x3f8000000000780b */ /* 0x000fe20003f4d000 */
[----:B------:R-:W-:Y:S01]  /*1040*/  BSSY.RECONVERGENT B0, `(.L_x_10) ;  /* 0x0000044000007945 */ /* 0x000fe20003800200 */
[----:B------:R-:W-:-:S04]  /*1050*/  FSEL R3, R3, |R0|, !P0 ;  /* 0x4000000003037208 */ /* 0x000fc80004000000 */
[----:B------:R-:W-:-:S04]  /*1060*/  IADD3 R18, PT, PT, R3, -0x3f3504f3, RZ ;  /* 0xc0cafb0d03127810 */ /* 0x000fc80007ffe0ff */
[----:B------:R-:W-:Y:S02]  /*1070*/  LOP3.LUT R20, R18, 0xff800000, RZ, 0xc0, !PT ;  /* 0xff80000012147812 */ /* 0x000fe400078ec0ff */
[----:B------:R-:W-:Y:S02]  /*1080*/  FSEL R18, RZ, -24, P0 ;  /* 0xc1c00000ff127808 */ /* 0x000fe40000000000 */
[-C--:B------:R-:W-:Y:S02]  /*1090*/  IADD3 R22, PT, PT, R3, -R20.reuse, RZ ;  /* 0x8000001403167210 */ /* 0x080fe40007ffe0ff */
[----:B------:R-:W-:-:S03]  /*10a0*/  I2FP.F32.S32 R21, R20 ;  /* 0x0000001400157245 */ /* 0x000fc60000201400 */
[C---:B------:R-:W-:Y:S01]  /*10b0*/  FADD R3, R22.reuse, 1 ;  /* 0x3f80000016037421 */ /* 0x040fe20000000000 */
[----:B------:R-:W-:-:S04]  /*10c0*/  FADD R22, R22, -1 ;  /* 0xbf80000016167421 */ /* 0x000fc80000000000 */
[----:B------:R-:W-:Y:S01]  /*10d0*/  FADD R24, R22, R22 ;  /* 0x0000001616187221 */ /* 0x000fe20000000000 */
[----:B------:R-:W0:Y:S03]  /*10e0*/  MUFU.RCP R3, R3 ;  /* 0x0000000300037308 */ /* 0x000e260000001000 */
[----:B0-----:R-:W-:Y:S01]  /*10f0*/  FMUL R19, R3, R24 ;  /* 0x0000001803137220 */ /* 0x001fe20000400000 */
[----:B------:R-:W-:-:S03]  /*1100*/  FFMA R24, R21, 1.1920928955078125e-07, R18 ;  /* 0x3400000015187823 */ /* 0x000fc60000000012 */
[----:B------:R-:W-:Y:S01]  /*1110*/  FADD R21, R22, -R19 ;  /* 0x8000001316157221 */ /* 0x000fe20000000000 */
[C---:B------:R-:W-:Y:S01]  /*1120*/  FMUL R20, R19.reuse, R19 ;  /* 0x0000001313147220 */ /* 0x040fe20000400000 */
[----:B------:R-:W-:Y:S02]  /*1130*/  FFMA R18, R19, 1.4426950216293334961, R24 ;  /* 0x3fb8aa3b13127823 */ /* 0x000fe40000000018 */
[----:B------:R-:W-:Y:S01]  /*1140*/  FADD R21, R21, R21 ;  /* 0x0000001515157221 */ /* 0x000fe20000000000 */
[----:B------:R-:W-:Y:S01]  /*1150*/  FFMA R23, R20, R23, 0.0032181653659790754318 ;  /* 0x3b52e7db14177423 */ /* 0x000fe20000000017 */
[----:B------:R-:W-:Y:S02]  /*1160*/  FADD R24, R24, -R18 ;  /* 0x8000001218187221 */ /* 0x000fe40000000000 */
[----:B------:R-:W-:Y:S01]  /*1170*/  FFMA R22, R22, -R19, R21 ;  /* 0x8000001316167223 */ /* 0x000fe20000000015 */
[----:B------:R-:W-:Y:S01]  /*1180*/  FFMA R23, R20, R23, 0.018033718690276145935 ;  /* 0x3c93bb7314177423 */ /* 0x000fe20000000017 */
[----:B------:R-:W-:-:S02]  /*1190*/  FFMA R21, R19, 1.4426950216293334961, R24 ;  /* 0x3fb8aa3b13157823 */ /* 0x000fc40000000018 */
[----:B------:R-:W-:Y:S01]  /*11a0*/  FMUL R22, R3, R22 ;  /* 0x0000001603167220 */ /* 0x000fe20000400000 */
[----:B------:R-:W-:-:S03]  /*11b0*/  FFMA R23, R20, R23, 0.12022458761930465698 ;  /* 0x3df6384f14177423 */ /* 0x000fc60000000017 */
[----:B------:R-:W-:Y:S01]  /*11c0*/  FFMA R24, R22, 1.4426950216293334961, R21 ;  /* 0x3fb8aa3b16187823 */ /* 0x000fe20000000015 */
[----:B------:R-:W-:-:S03]  /*11d0*/  FMUL R20, R20, R23 ;  /* 0x0000001714147220 */ /* 0x000fc60000400000 */
[----:B------:R-:W-:Y:S01]  /*11e0*/  FFMA R3, R19, 1.9251366722983220825e-08, R24 ;  /* 0x32a55e3413037823 */ /* 0x000fe20000000018 */
[----:B------:R-:W-:-:S04]  /*11f0*/  FMUL R21, R20, 3 ;  /* 0x4040000014157820 */ /* 0x000fc80000400000 */
[----:B------:R-:W-:Y:S01]  /*1200*/  FFMA R3, R22, R21, R3 ;  /* 0x0000001516037223 */ /* 0x000fe20000000003 */
[----:B------:R-:W-:-:S03]  /*1210*/  MOV R21, 0x391fcb8e ;  /* 0x391fcb8e00157802 */ /* 0x000fc60000000f00 */
[----:B------:R-:W-:-:S04]  /*1220*/  FFMA R19, R19, R20, R3 ;  /* 0x0000001413137223 */ /* 0x000fc80000000003 */
[----:B------:R-:W-:-:S04]  /*1230*/  FADD R22, R18, R19 ;  /* 0x0000001312167221 */ /* 0x000fc80000000000 */
[----:B------:R-:W-:Y:S01]  /*1240*/  FMUL R3, R22, 3 ;  /* 0x4040000016037820 */ /* 0x000fe20000400000 */
[----:B------:R-:W-:-:S03]  /*1250*/  FADD R18, -R18, R22 ;  /* 0x0000001612127221 */ /* 0x000fc60000000100 */
[----:B------:R-:W0:Y:S01]  /*1260*/  FRND R20, R3 ;  /* 0x0000000300147307 */ /* 0x000e220000201000 */
[----:B------:R-:W-:Y:S01]  /*1270*/  FADD R18, R19, -R18 ;  /* 0x8000001213127221 */ /* 0x000fe20000000000 */
[----:B------:R-:W-:Y:S01]  /*1280*/  FFMA R19, R22, 3, -R3 ;  /* 0x4040000016137823 */ /* 0x000fe20000000803 */
[----:B------:R-:W-:-:S03]  /*1290*/  FSETP.GEU.AND P1, PT, R3, RZ, PT ;  /* 0x000000ff0300720b */ /* 0x000fc60003f2e000 */
[----:B------:R-:W-:Y:S01]  /*12a0*/  FFMA R18, R18, 3, R19 ;  /* 0x4040000012127823 */ /* 0x000fe20000000013 */
[----:B0-----:R-:W-:Y:S01]  /*12b0*/  FADD R19, R3, -R20 ;  /* 0x8000001403137221 */ /* 0x001fe20000000000 */
[----:B------:R-:W-:-:S03]  /*12c0*/  FSETP.GT.AND P0, PT, R20, RZ, PT ;  /* 0x000000ff1400720b */ /* 0x000fc60003f04000 */
[----:B------:R-:W-:Y:S01]  /*12d0*/  FADD R18, R18, R19 ;  /* 0x0000001312127221 */ /* 0x000fe20000000000 */
[----:B------:R-:W-:Y:S02]  /*12e0*/  SEL R20, RZ, 0x83000000, P0 ;  /* 0x83000000ff147807 */ /* 0x000fe40000000000 */
[----:B------:R-:W-:Y:S01]  /*12f0*/  FSETP.GT.AND P0, PT, |R3|, 152, PT ;  /* 0x431800000300780b */ /* 0x000fe20003f04200 */
[----:B------:R-:W-:Y:S01]  /*1300*/  FFMA R19, R18, R21, 0.0013391353422775864601 ;  /* 0x3aaf85ed12137423 */ /* 0x000fe20000000015 */
[----:B------:R-:W-:Y:S01]  /*1310*/  IADD3 R22, PT, PT, R20, 0x7f000000, RZ ;  /* 0x7f00000014167810 */ /* 0x000fe20007ffe0ff */
[----:B------:R0:W1:Y:S02]  /*1320*/  F2I.NTZ R21, R3 ;  /* 0x0000000300157305 */ /* 0x0000640000203100 */
[----:B------:R-:W-:-:S04]  /*1330*/  FFMA R19, R18, R19, 0.0096188392490148544312 ;  /* 0x3c1d985612137423 */ /* 0x000fc80000000013 */
[----:B------:R-:W-:Y:S01]  /*1340*/  FFMA R19, R18, R19, 0.055503588169813156128 ;  /* 0x3d6357bb12137423 */ /* 0x000fe20000000013 */
[----:B0-----:R-:W-:-:S03]  /*1350*/  HFMA2 R3, -RZ, RZ, 1.875, 0 ;  /* 0x3f800000ff037431 */ /* 0x001fc600000001ff */
[----:B------:R-:W-:-:S04]  /*1360*/  FFMA R19, R18, R19, 0.24022644758224487305 ;  /* 0x3e75fdec12137423 */ /* 0x000fc80000000013 */
[----:B------:R-:W-:Y:S01]  /*1370*/  FFMA R19, R18, R19, 0.69314718246459960938 ;  /* 0x3f31721812137423 */ /* 0x000fe20000000013 */
[----:B-1----:R-:W-:-:S03]  /*1380*/  LEA R20, R21, -R20, 0x17 ;  /* 0x8000001415147211 */ /* 0x002fc600078eb8ff */
[----:B------:R-:W-:-:S04]  /*1390*/  FFMA R19, R18, R19, 1 ;  /* 0x3f80000012137423 */ /* 0x000fc80000000013 */
[----:B------:R-:W-:-:S04]  /*13a0*/  FMUL R19, R19, R22 ;  /* 0x0000001613137220 */ /* 0x000fc80000400000 */
[----:B------:R-:W-:Y:S01]  /*13b0*/  FMUL R19, R19, R20 ;  /* 0x0000001413137220 */ /* 0x000fe20000400000 */
[----:B------:R-:W-:Y:S01]  /*13c0*/  @P0 FSEL R19, RZ, +INF , !P1 ;  /* 0x7f800000ff130808 */ /* 0x000fe20004800000 */
[----:B------:R-:W-:Y:S06]  /*13d0*/  @!P2 BRA `(.L_x_11) ;  /* 0x000000000028a947 */ /* 0x000fec0003800000 */
[----:B------:R-:W-:-:S13]  /*13e0*/  FSETP.NAN.AND P0, PT, |R0|, |R0|, PT ;  /* 0x400000000000720b */ /* 0x000fda0003f08200 */
[----:B------:R-:W-:Y:S01]  /*13f0*/  @P0 FADD R3, R0, 3 ;  /* 0x4040000000030421 */ /* 0x000fe20000000000 */
[----:B------:R-:W-:Y:S06]  /*1400*/  @P0 BRA `(.L_x_11) ;  /* 0x00000000001c0947 */ /* 0x000fec0003800000 */
[----:B------:R-:W-:-:S04]  /*1410*/  FSETP.NEU.AND P0, PT, |R0|, +INF , PT ;  /* 0x7f8000000000780b */ /* 0x000fc80003f0d200 */
[----:B------:R-:W-:-:S13]  /*1420*/  FSETP.NEU.AND P0, PT, R0, RZ, P0 ;  /* 0x000000ff0000720b */ /* 0x000fda000070d000 */
[----:B------:R-:W-:Y:S01]  /*1430*/  @!P0 FADD R3, R0, R0 ;  /* 0x0000000000038221 */ /* 0x000fe20000000000 */
[----:B------:R-:W-:Y:S06]  /*1440*/  @!P0 BRA `(.L_x_11) ;  /* 0x00000000000c8947 */ /* 0x000fec0003800000 */
[----:B------:R-:W-:Y:S02]  /*1450*/  FSETP.GEU.AND P0, PT, R0, RZ, PT ;  /* 0x000000ff0000720b */ /* 0x000fe40003f0e000 */
[----:B------:R-:W-:-:S11]  /*1460*/  MOV R3, R19 ;  /* 0x0000001300037202 */ /* 0x000fd60000000f00 */
[----:B------:R-:W-:-:S07]  /*1470*/  @!P0 FADD R3, -R19, -RZ ;  /* 0x800000ff13038221 */ /* 0x000fce0000000100 */
.L_x_11:
[----:B------:R-:W-:Y:S05]  /*1480*/  BSYNC.RECONVERGENT B0 ;  /* 0x0000000000007941 */ /* 0x000fea0003800200 */
.L_x_10:
[----:B------:R-:W-:Y:S01]  /*1490*/  FADD R21, R3, UR10 ;  /* 0x0000000a03157e21 */ /* 0x000fe20008000000 */
[----:B------:R-:W-:Y:S01]  /*14a0*/  FMUL R0, R11, R8 ;  /* 0x000000080b007220 */ /* 0x000fe20000400000 */
[----:B------:R-:W-:Y:S01]  /*14b0*/  BSSY.RECONVERGENT B0, `(.L_x_12) ;  /* 0x000000d000007945 */ /* 0x000fe20003800200 */
[----:B------:R-:W-:Y:S01]  /*14c0*/  FSETP.NEU.AND P2, PT, R8, 1, PT ;  /* 0x3f8000000800780b */ /* 0x000fe20003f4d000 */
[----:B------:R-:W0:Y:S08]  /*14d0*/  MUFU.RCP R3, R21 ;  /* 0x0000001500037308 */ /* 0x000e300000001000 */
[----:B------:R-:W1:Y:S01]  /*14e0*/  FCHK P0, R0, R21 ;  /* 0x0000001500007302 */ /* 0x000e620000000000 */
[----:B0-----:R-:W-:-:S04]  /*14f0*/  FFMA R18, -R21, R3, 1 ;  /* 0x3f80000015127423 */ /* 0x001fc80000000103 */
[----:B------:R-:W-:-:S04]  /*1500*/  FFMA R3, R3, R18, R3 ;  /* 0x0000001203037223 */ /* 0x000fc80000000003 */
[----:B------:R-:W-:-:S04]  /*1510*/  FFMA R18, R0, R3, RZ ;  /* 0x0000000300127223 */ /* 0x000fc800000000ff */
[----:B------:R-:W-:-:S04]  /*1520*/  FFMA R19, -R21, R18, R0 ;  /* 0x0000001215137223 */ /* 0x000fc80000000100 */
[----:B------:R-:W-:Y:S01]  /*1530*/  FFMA R3, R3, R19, R18 ;  /* 0x0000001303037223 */ /* 0x000fe20000000012 */
[----:B-1----:R-:W-:Y:S06]  /*1540*/  @!P0 BRA `(.L_x_13) ;  /* 0x00000000000c8947 */ /* 0x002fec0003800000 */
[----:B------:R-:W-:Y:S02]  /*1550*/  MOV R3, R21 ;  /* 0x0000001500037202 */ /* 0x000fe40000000f00 */
[----:B------:R-:W-:-:S07]  /*1560*/  MOV R18, 0x1580 ;  /* 0x0000158000127802 */ /* 0x000fce0000000f00 */
[----:B------:R-:W-:Y:S05]  /*1570*/  CALL.REL.NOINC `($__internal_1_$__cuda_sm3x_div_rn_noftz_f32_slowpath) ;  /* 0x0000001400087944 */ /* 0x000fea0003c00000 */
.L_x_13:
[----:B------:R-:W-:Y:S05]  /*1580*/  BSYNC.RECONVERGENT B0 ;  /* 0x0000000000007941 */ /* 0x000fea0003800200 */
.L_x_12:
[----:B------:R-:W-:Y:S01]  /*1590*/  BSSY.RECONVERGENT B0, `(.L_x_14) ;  /* 0x000000e000007945 */ /* 0x000fe20003800200 */
[----:B------:R-:W-:Y:S01]  /*15a0*/  HFMA2 R19, -RZ, RZ, 1.875, 0 ;  /* 0x3f800000ff137431 */ /* 0x000fe200000001ff */
[----:B------:R-:W-:Y:S02]  /*15b0*/  FSETP.NEU.AND P3, PT, R9, 1, PT ;  /* 0x3f8000000900780b */ /* 0x000fe40003f6d000 */
[----:B------:R-:W-:Y:S02]  /*15c0*/  FSETP.NEU.AND P1, PT, R10, 1, PT ;  /* 0x3f8000000a00780b */ /* 0x000fe40003f2d000 */
[----:B------:R-:W-:Y:S01]  /*15d0*/  MOV R0, 0x3f800000 ;  /* 0x3f80000000007802 */ /* 0x000fe20000000f00 */
[----:B------:R-:W-:Y:S10]  /*15e0*/  @!P2 BRA `(.L_x_15) ;  /* 0x000000000020a947 */ /* 0x000ff40003800000 */
        /* <DEDUP_REMOVED lines=8> */
.L_x_15:
[----:B------:R-:W-:Y:S05]  /*1670*/  BSYNC.RECONVERGENT B0 ;  /* 0x0000000000007941 */ /* 0x000fea0003800200 */
.L_x_14:
        /* <DEDUP_REMOVED lines=10> */
.L_x_17:
[----:B------:R-:W-:Y:S05]  /*1720*/  BSYNC.RECONVERGENT B0 ;  /* 0x0000000000007941 */ /* 0x000fea0003800200 */
.L_x_16:
[----:B------:R-:W-:Y:S01]  /*1730*/  FADD R19, R19, R0 ;  /* 0x0000000013137221 */ /* 0x000fe20000000000 */
[----:B------:R-:W-:Y:S01]  /*1740*/  BSSY.RECONVERGENT B0, `(.L_x_18) ;  /* 0x000000b000007945 */ /* 0x000fe20003800200 */
[----:B------:R-:W-:-:S03]  /*1750*/  HFMA2 R0, -RZ, RZ, 1.875, 0 ;  /* 0x3f800000ff007431 */ /* 0x000fc600000001ff */
        /* <DEDUP_REMOVED lines=9> */
.L_x_19:
[----:B------:R-:W-:Y:S05]  /*17f0*/  BSYNC.RECONVERGENT B0 ;  /* 0x0000000000007941 */ /* 0x000fea0003800200 */
.L_x_18:
[----:B------:R-:W-:Y:S01]  /*1800*/  FADD R19, R19, R0 ;  /* 0x0000000013137221 */ /* 0x000fe20000000000 */
[----:B------:R-:W-:Y:S01]  /*1810*/  BSSY.RECONVERGENT B0, `(.L_x_20) ;  /* 0x000000e000007945 */ /* 0x000fe20003800200 */
[----:B------:R-:W-:Y:S02]  /*1820*/  FADD R14, R3, R14 ;  /* 0x0000000e030e7221 */ /* 0x000fe40000000000 */
        /* <DEDUP_REMOVED lines=8> */
.L_x_21:
[----:B------:R-:W-:Y:S01]  /*18b0*/  FMUL.FTZ R0, R19, R18 ;  /* 0x0000001213007220 */ /* 0x000fe20000410000 */
[----:B------:R-:W-:-:S03]  /*18c0*/  FMUL.FTZ R18, R18, 0.5 ;  /* 0x3f00000012127820 */ /* 0x000fc60000410000 */
[----:B------:R-:W-:-:S04]  /*18d0*/  FFMA R3, -R0, R0, R19 ;  /* 0x0000000000037223 */ /* 0x000fc80000000113 */
[----:B------:R-:W-:-:S07]  /*18e0*/  FFMA R0, R3, R18, R0 ;  /* 0x0000001203007223 */ /* 0x000fce0000000000 */
.L_x_22:
[----:B------:R-:W-:Y:S05]  /*18f0*/  BSYNC.RECONVERGENT B0 ;  /* 0x0000000000007941 */ /* 0x000fea0003800200 */
.L_x_20:
        /* <DEDUP_REMOVED lines=72> */
.L_x_24:
[----:B------:R-:W-:Y:S05]  /*1d80*/  BSYNC.RECONVERGENT B0 ;  /* 0x0000000000007941 */ /* 0x000fea0003800200 */
.L_x_23:
        /* <DEDUP_REMOVED lines=15> */
[----:B------:R-:W-:-:S07]  /*1e80*/  MOV R18, R3 ;  /* 0x0000000300127202 */ /* 0x000fce0000000f00 */
.L_x_26:
[----:B------:R-:W-:Y:S05]  /*1e90*/  BSYNC.RECONVERGENT B0 ;  /* 0x0000000000007941 */ /* 0x000fea0003800200 */
.L_x_25:
[----:B------:R-:W-:Y:S01]  /*1ea0*/  BSSY.RECONVERGENT B0, `(.L_x_27) ;  /* 0x000000d000007945 */ /* 0x000fe20003800200 */
[----:B------:R-:W-:Y:S01]  /*1eb0*/  HFMA2 R0, -RZ, RZ, 1.875, 0 ;  /* 0x3f800000ff007431 */ /* 0x000fe200000001ff */
[----:B------:R-:W-:Y:S02]  /*1ec0*/  FSETP.NEU.AND P3, PT, R9, 1, PT ;  /* 0x3f8000000900780b */ /* 0x000fe40003f6d000 */
[----:B------:R-:W-:Y:S01]  /*1ed0*/  FSETP.NEU.AND P1, PT, R10, 1, PT ;  /* 0x3f8000000a00780b */ /* 0x000fe20003f2d000 */
[----:B------:R-:W-:-:S12]  /*1ee0*/  @!P2 BRA `(.L_x_28) ;  /* 0x000000000020a947 */ /* 0x000fd80003800000 */
        /* <DEDUP_REMOVED lines=8> */
.L_x_28:
[----:B------:R-:W-:Y:S05]  /*1f70*/  BSYNC.RECONVERGENT B0 ;  /* 0x0000000000007941 */ /* 0x000fea0003800200 */
.L_x_27:
        /* <DEDUP_REMOVED lines=11> */
.L_x_30:
[----:B------:R-:W-:Y:S05]  /*2030*/  BSYNC.RECONVERGENT B0 ;  /* 0x0000000000007941 */ /* 0x000fea0003800200 */
.L_x_29:
        /* <DEDUP_REMOVED lines=12> */
.L_x_32:
[----:B------:R-:W-:Y:S05]  /*2100*/  BSYNC.RECONVERGENT B0 ;  /* 0x0000000000007941 */ /* 0x000fea0003800200 */
.L_x_31:
        /* <DEDUP_REMOVED lines=11> */
.L_x_34:
[----:B------:R-:W-:Y:S01]  /*21c0*/  FMUL.FTZ R0, R3, R8 ;  /* 0x0000000803007220 */ /* 0x000fe20000410000 */
[----:B------:R-:W-:-:S03]  /*21d0*/  FMUL.FTZ R7, R8, 0.5 ;  /* 0x3f00000008077820 */ /* 0x000fc60000410000 */
[----:B------:R-:W-:-:S04]  /*21e0*/  FFMA R3, -R0, R0, R3 ;  /* 0x0000000000037223 */ /* 0x000fc80000000103 */
[----:B------:R-:W-:-:S07]  /*21f0*/  FFMA R0, R3, R7, R0 ;  /* 0x0000000703007223 */ /* 0x000fce0000000000 */
.L_x_35:
[----:B------:R-:W-:Y:S05]  /*2200*/  BSYNC.RECONVERGENT B0 ;  /* 0x0000000000007941 */ /* 0x000fea0003800200 */
.L_x_33:
        /* <DEDUP_REMOVED lines=12> */
[----:B------:R-:W-:Y:S01]  /*22d0*/  FADD R20, R3, -1 ;  /* 0xbf80000003147421 */ /* 0x000fe20000000000 */
[----:B------:R-:W-:-:S03]  /*22e0*/  FFMA R18, R18, 1.1920928955078125e-07, R7 ;  /* 0x3400000012127823 */ /* 0x000fc60000000007 */
[----:B------:R-:W-:Y:S01]  /*22f0*/  FADD R3, R20, R20 ;  /* 0x0000001414037221 */ /* 0x000fe20000000000 */
[----:B------:R-:W0:Y:S03]  /*2300*/  MUFU.RCP R8, R8 ;  /* 0x0000000800087308 */ /* 0x000e260000001000 */
[----:B0-----:R-:W-:-:S04]  /*2310*/  FMUL R3, R8, R3 ;  /* 0x0000000308037220 */ /* 0x001fc80000400000 */
[----:B------:R-:W-:Y:S01]  /*2320*/  FADD R15, R20, -R3 ;  /* 0x80000003140f7221 */ /* 0x000fe20000000000 */
[CC--:B------:R-:W-:Y:S01]  /*2330*/  FMUL R9, R3.reuse, R3.reuse ;  /* 0x0000000303097220 */ /* 0x0c0fe20000400000 */
[----:B------:R-:W-:Y:S02]  /*2340*/  FFMA R7, R3, 1.4426950216293334961, R18 ;  /* 0x3fb8aa3b03077823 */ /* 0x000fe40000000012 */
[----:B------:R-:W-:Y:S01]  /*2350*/  FADD R15, R15, R15 ;  /* 0x0000000f0f0f7221 */ /* 0x000fe20000000000 */
[C---:B------:R-:W-:Y:S01]  /*2360*/  FFMA R22, R9.reuse, R22, 0.0032181653659790754318 ;  /* 0x3b52e7db09167423 */ /* 0x040fe20000000016 */
[----:B------:R-:W-:Y:S02]  /*2370*/  FADD R18, R18, -R7 ;  /* 0x8000000712127221 */ /* 0x000fe40000000000 */
[----:B------:R-:W-:Y:S01]  /*2380*/  FFMA R15, R20, -R3, R15 ;  /* 0x80000003140f7223 */ /* 0x000fe2000000000f */
[----:B------:R-:W-:Y:S01]  /*2390*/  FFMA R22, R9, R22, 0.018033718690276145935 ;  /* 0x3c93bb7309167423 */ /* 0x000fe20000000016 */
[----:B------:R-:W-:Y:S01]  /*23a0*/  FFMA R18, R3, 1.4426950216293334961, R18 ;  /* 0x3fb8aa3b03127823 */ /* 0x000fe20000000012 */
[----:B------:R-:W-:Y:S01]  /*23b0*/  MOV R20, 0x391fcb8e ;  /* 0x391fcb8e00147802 */ /* 0x000fe20000000f00 */
[----:B------:R-:W-:Y:S01]  /*23c0*/  FMUL R15, R8, R15 ;  /* 0x0000000f080f7220 */ /* 0x000fe20000400000 */
[----:B------:R-:W-:-:S03]  /*23d0*/  FFMA R22, R9, R22, 0.12022458761930465698 ;  /* 0x3df6384f09167423 */ /* 0x000fc60000000016 */
[----:B------:R-:W-:Y:S01]  /*23e0*/  FFMA R18, R15, 1.4426950216293334961, R18 ;  /* 0x3fb8aa3b0f127823 */ /* 0x000fe20000000012 */
[----:B------:R-:W-:-:S03]  /*23f0*/  FMUL R22, R9, R22 ;  /* 0x0000001609167220 */ /* 0x000fc60000400000 */
[----:B------:R-:W-:Y:S01]  /*2400*/  FFMA R18, R3, 1.9251366722983220825e-08, R18 ;  /* 0x32a55e3403127823 */ /* 0x000fe20000000012 */
[----:B------:R-:W-:-:S04]  /*2410*/  FMUL R8, R22, 3 ;  /* 0x4040000016087820 */ /* 0x000fc80000400000 */
[----:B------:R-:W-:-:S04]  /*2420*/  FFMA R15, R15, R8, R18 ;  /* 0x000000080f0f7223 */ /* 0x000fc80000000012 */
        /* <DEDUP_REMOVED lines=8> */
[----:B------:R-:W-:Y:S02]  /*24b0*/  FFMA R7, R7, 3, R8 ;  /* 0x4040000007077823 */ /* 0x000fe40000000008 */
[----:B------:R1:W2:Y:S01]  /*24c0*/  F2I.NTZ R9, R3 ;  /* 0x0000000300097305 */ /* 0x0002a20000203100 */
[----:B0-----:R-:W-:Y:S01]  /*24d0*/  FADD R8, R3, -R18 ;  /* 0x8000001203087221 */ /* 0x001fe20000000000 */
[----:B------:R-:W-:-:S03]  /*24e0*/  FSETP.GT.AND P0, PT, R18, RZ, PT ;  /* 0x000000ff1200720b */ /* 0x000fc60003f04000 */
[----:B------:R-:W-:Y:S01]  /*24f0*/  FADD R7, R7, R8 ;  /* 0x0000000807077221 */ /* 0x000fe20000000000 */
[----:B------:R-:W-:Y:S02]  /*2500*/  SEL R18, RZ, 0x83000000, P0 ;  /* 0x83000000ff127807 */ /* 0x000fe40000000000 */
[----:B------:R-:W-:Y:S01]  /*2510*/  FSETP.GT.AND P0, PT, |R3|, 152, PT ;  /* 0x431800000300780b */ /* 0x000fe20003f04200 */
[----:B------:R-:W-:Y:S01]  /*2520*/  FFMA R8, R7, R20, 0.0013391353422775864601 ;  /* 0x3aaf85ed07087423 */ /* 0x000fe20000000014 */
[----:B------:R-:W-:Y:S01]  /*2530*/  IADD3 R15, PT, PT, R18, 0x7f000000, RZ ;  /* 0x7f000000120f7810 */ /* 0x000fe20007ffe0ff */
[----:B-1----:R-:W-:Y:S01]  /*2540*/  HFMA2 R3, -RZ, RZ, 1.875, 0 ;  /* 0x3f800000ff037431 */ /* 0x002fe200000001ff */
[----:B--2---:R-:W-:Y:S01]  /*2550*/  LEA R9, R9, -R18, 0x17 ;  /* 0x8000001209097211 */ /* 0x004fe200078eb8ff */
[----:B------:R-:W-:-:S04]  /*2560*/  FFMA R8, R7, R8, 0.0096188392490148544312 ;  /* 0x3c1d985607087423 */ /* 0x000fc80000000008 */
[----:B------:R-:W-:-:S04]  /*2570*/  FFMA R8, R7, R8, 0.055503588169813156128 ;  /* 0x3d6357bb07087423 */ /* 0x000fc80000000008 */
[----:B------:R-:W-:-:S04]  /*2580*/  FFMA R8, R7, R8, 0.24022644758224487305 ;  /* 0x3e75fdec07087423 */ /* 0x000fc80000000008 */
[----:B------:R-:W-:-:S04]  /*2590*/  FFMA R8, R7, R8, 0.69314718246459960938 ;  /* 0x3f31721807087423 */ /* 0x000fc80000000008 */
        /* <DEDUP_REMOVED lines=15> */
.L_x_37:
[----:B------:R-:W-:Y:S05]  /*2690*/  BSYNC.RECONVERGENT B0 ;  /* 0x0000000000007941 */ /* 0x000fea0003800200 */
.L_x_36:
[----:B------:R-:W-:Y:S01]  /*26a0*/  FADD R9, R3, UR10 ;  /* 0x0000000a03097e21 */ /* 0x000fe20008000000 */
[----:B------:R-:W-:Y:S01]  /*26b0*/  FMUL R0, R11, R10 ;  /* 0x0000000a0b007220 */ /* 0x000fe20000400000 */
[----:B------:R-:W-:Y:S02]  /*26c0*/  BSSY.RECONVERGENT B0, `(.L_x_38) ;  /* 0x000000c000007945 */ /* 0x000fe40003800200 */
        /* <DEDUP_REMOVED lines=11> */
.L_x_39:
[----:B------:R-:W-:Y:S05]  /*2780*/  BSYNC.RECONVERGENT B0 ;  /* 0x0000000000007941 */ /* 0x000fea0003800200 */
.L_x_38:
[----:B------:R-:W-:Y:S01]  /*2790*/  UIADD3 UR8, UP0, UPT, UR8, 0x10, URZ ;  /* 0x0000001008087890 */ /* 0x000fe2000ff1e0ff */
[----:B------:R-:W-:-:S03]  /*27a0*/  FADD R12, R3, R12 ;  /* 0x0000000c030c7221 */ /* 0x000fc60000000000 */
[----:B------:R-:W-:Y:S01]  /*27b0*/  UIADD3.X UR9, UPT, UPT, URZ, UR9, URZ, UP0, !UPT ;  /* 0x00000009ff097290 */ /* 0x000fe200087fe4ff */
[----:B------:R-:W-:Y:S11]  /*27c0*/  BRA.U UP1, `(.L_x_40) ;  /* 0xffffffd901647547 */ /* 0x000ff6000b83ffff */
.L_x_0:
[----:B------:R-:W0:Y:S02]  /*27d0*/  LDC.64 R4, c[0x0][0x380] ;  /* 0x0000e000ff047b82 */ /* 0x000e240000000a00 */
[----:B0-----:R-:W-:-:S05]  /*27e0*/  IMAD.WIDE.U32 R2, R2, 0xc, R4 ;  /* 0x0000000c02027825 */ /* 0x001fca00078e0004 */
[----:B------:R-:W-:Y:S04]  /*27f0*/  STG.E desc[UR6][R2.64], R14 ;  /* 0x0000000e02007986 */ /* 0x000fe8000c101906 */
[----:B------:R-:W-:Y:S04]  /*2800*/  STG.E desc[UR6][R2.64+0x4], R13 ;  /* 0x0000040d02007986 */ /* 0x000fe8000c101906 */
[----:B------:R-:W-:Y:S01]  /*2810*/  STG.E desc[UR6][R2.64+0x8], R12 ;  /* 0x0000080c02007986 */ /* 0x000fe2000c101906 */
[----:B------:R-:W-:Y:S05]  /*2820*/  EXIT ;  /* 0x000000000000794d */ /* 0x000fea0003800000 */
        .weak           $__internal_0_$__cuda_sm20_sqrt_rn_f32_slowpath
        .type           $__internal_0_$__cuda_sm20_sqrt_rn_f32_slowpath,@function
        .size           $__internal_0_$__cuda_sm20_sqrt_rn_f32_slowpath,($__internal_1_$__cuda_sm3x_div_rn_noftz_f32_slowpath - $__internal_0_$__cuda_sm20_sqrt_rn_f32_slowpath)
$__internal_0_$__cuda_sm20_sqrt_rn_f32_slowpath:
[----:B------:R-:W-:-:S13]  /*2830*/  LOP3.LUT P0, RZ, R0, 0x7fffffff, RZ, 0xc0, !PT ;  /* 0x7fffffff00ff7812 */ /* 0x000fda000780c0ff */
[----:B------:R-:W-:Y:S01]  /*2840*/  @!P0 MOV R3, R0 ;  /* 0x0000000000038202 */ /* 0x000fe20000000f00 */
[----:B------:R-:W-:Y:S06]  /*2850*/  @!P0 BRA `(.L_x_41) ;  /* 0x0000000000408947 */ /* 0x000fec0003800000 */
[----:B------:R-:W-:-:S13]  /*2860*/  FSETP.GEU.FTZ.AND P0, PT, R0, RZ, PT ;  /* 0x000000ff0000720b */ /* 0x000fda0003f1e000 */
[----:B------:R-:W-:Y:S01]  /*2870*/  @!P0 MOV R3, 0x7fffffff ;  /* 0x7fffffff00038802 */ /* 0x000fe20000000f00 */
[----:B------:R-:W-:Y:S06]  /*2880*/  @!P0 BRA `(.L_x_41) ;  /* 0x0000000000348947 */ /* 0x000fec0003800000 */
[----:B------:R-:W-:-:S13]  /*2890*/  FSETP.GTU.FTZ.AND P0, PT, |R0|, +INF , PT ;  /* 0x7f8000000000780b */ /* 0x000fda0003f1c200 */
[----:B------:R-:W-:Y:S01]  /*28a0*/  @P0 FADD.FTZ R3, R0, 1 ;  /* 0x3f80000000030421 */ /* 0x000fe20000010000 */
[----:B------:R-:W-:Y:S06]  /*28b0*/  @P0 BRA `(.L_x_41) ;  /* 0x0000000000280947 */ /* 0x000fec0003800000 */
[----:B------:R-:W-:-:S13]  /*28c0*/  FSETP.NEU.FTZ.AND P0, PT, |R0|, +INF , PT ;  /* 0x7f8000000000780b */ /* 0x000fda0003f1d200 */
[----:B------:R-:W-:-:S04]  /*28d0*/  @P0 FFMA R18, R0, 1.84467440737095516160e+19, RZ ;  /* 0x5f80000000120823 */ /* 0x000fc800000000ff */
[----:B------:R-:W0:Y:S02]  /*28e0*/  @P0 MUFU.RSQ R3, R18 ;  /* 0x0000001200030308 */ /* 0x000e240000001400 */
[----:B0-----:R-:W-:Y:S01]  /*28f0*/  @P0 FMUL.FTZ R19, R18, R3 ;  /* 0x0000000312130220 */ /* 0x001fe20000410000 */
[----:B------:R-:W-:Y:S01]  /*2900*/  @P0 FMUL.FTZ R21, R3, 0.5 ;  /* 0x3f00000003150820 */ /* 0x000fe20000410000 */
[----:B------:R-:W-:Y:S02]  /*2910*/  @!P0 MOV R3, R0 ;  /* 0x0000000000038202 */ /* 0x000fe40000000f00 */
[----:B------:R-:W-:-:S04]  /*2920*/  @P0 FADD.FTZ R20, -R19, -RZ ;  /* 0x800000ff13140221 */ /* 0x000fc80000010100 */
[----:B------:R-:W-:-:S04]  /*2930*/  @P0 FFMA R20, R19, R20, R18 ;  /* 0x0000001413140223 */ /* 0x000fc80000000012 */
[----:B------:R-:W-:-:S04]  /*2940*/  @P0 FFMA R20, R20, R21, R19 ;  /* 0x0000001514140223 */ /* 0x000fc80000000013 */
[----:B------:R-:W-:-:S07]  /*2950*/  @P0 FMUL.FTZ R3, R20, 2.3283064365386962891e-10 ;  /* 0x2f80000014030820 */ /* 0x000fce0000410000 */
.L_x_41:
[----:B------:R-:W-:Y:S01]  /*2960*/  HFMA2 R19, -RZ, RZ, 0, 0 ;  /* 0x00000000ff137431 */ /* 0x000fe200000001ff */
[----:B------:R-:W-:Y:S02]  /*2970*/  MOV R18, R22 ;  /* 0x0000001600127202 */ /* 0x000fe40000000f00 */
[----:B------:R-:W-:Y:S02]  /*2980*/  MOV R0, R3 ;  /* 0x0000000300007202 */ /* 0x000fe40000000f00 */
[----:B------:R-:W-:Y:S05]  /*2990*/  RET.REL.NODEC R18 `(_Z15gpu_nbody_naiveP6float3P6float4ff) ;  /* 0xffffffd412987950 */ /* 0x000fea0003c3ffff */
        .weak           $__internal_1_$__cuda_sm3x_div_rn_noftz_f32_slowpath
        .type           $__internal_1_$__cuda_sm3x_div_rn_noftz_f32_slowpath,@function
        .size           $__internal_1_$__cuda_sm3x_div_rn_noftz_f32_slowpath,(.L_x_55 - $__internal_1_$__cuda_sm3x_div_rn_noftz_f32_slowpath)
$__internal_1_$__cuda_sm3x_div_rn_noftz_f32_slowpath:
[----:B------:R-:W-:Y:S01]  /*29a0*/  SHF.R.U32.HI R19, RZ, 0x17, R3 ;  /* 0x00000017ff137819 */ /* 0x000fe20000011603 */
[----:B------:R-:W-:Y:S01]  /*29b0*/  BSSY.RECONVERGENT B1, `(.L_x_42) ;  /* 0x0000062000017945 */ /* 0x000fe20003800200 */
[----:B------:R-:W-:Y:S02]  /*29c0*/  SHF.R.U32.HI R20, RZ, 0x17, R0 ;  /* 0x00000017ff147819 */ /* 0x000fe40000011600 */
[----:B------:R-:W-:Y:S02]  /*29d0*/  LOP3.LUT R19, R19, 0xff, RZ, 0xc0, !PT ;  /* 0x000000ff13137812 */ /* 0x000fe400078ec0ff */
[----:B------:R-:W-:Y:S02]  /*29e0*/  LOP3.LUT R24, R20, 0xff, RZ, 0xc0, !PT ;  /* 0x000000ff14187812 */ /* 0x000fe400078ec0ff */
[----:B------:R-:W-:Y:S02]  /*29f0*/  IADD3 R22, PT, PT, R19, -0x1, RZ ;  /* 0xffffffff13167810 */ /* 0x000fe40007ffe0ff */
[----:B------:R-:W-:-:S02]  /*2a00*/  IADD3 R21, PT, PT, R24, -0x1, RZ ;  /* 0xffffffff18157810 */ /* 0x000fc40007ffe0ff */
[----:B------:R-:W-:-:S04]  /*2a10*/  ISETP.GT.U32.AND P0, PT, R22, 0xfd, PT ;  /* 0x000000fd1600780c */ /* 0x000fc80003f04070 */
[----:B------:R-:W-:-:S13]  /*2a20*/  ISETP.GT.U32.OR P0, PT, R21, 0xfd, P0 ;  /* 0x000000fd1500780c */ /* 0x000fda0000704470 */
[----:B------:R-:W-:Y:S01]  /*2a30*/  @!P0 MOV R20, RZ ;  /* 0x000000ff00148202 */ /* 0x000fe20000000f00 */
[----:B------:R-:W-:Y:S06]  /*2a40*/  @!P0 BRA `(.L_x_43) ;  /* 0x00000000005c8947 */ /* 0x000fec0003800000 */
[----:B------:R-:W-:Y:S02]  /*2a50*/  FSETP.GTU.FTZ.AND P0, PT, |R0|, +INF , PT ;  /* 0x7f8000000000780b */ /* 0x000fe40003f1c200 */
[----:B------:R-:W-:-:S04]  /*2a60*/  FSETP.GTU.FTZ.AND P1, PT, |R3|, +INF , PT ;  /* 0x7f8000000300780b */ /* 0x000fc80003f3c200 */
[----:B------:R-:W-:-:S13]  /*2a70*/  PLOP3.LUT P0, PT, P0, P1, PT, 0xf8, 0x8f ;  /* 0x00000000008f781c */ /* 0x000fda0000703f70 */
[----:B------:R-:W-:Y:S05]  /*2a80*/  @P0 BRA `(.L_x_44) ;  /* 0x00000004004c0947 */ /* 0x000fea0003800000 */
[----:B------:R-:W-:-:S13]  /*2a90*/  LOP3.LUT P0, RZ, R3, 0x7fffffff, R0, 0xc8, !PT ;  /* 0x7fffffff03ff7812 */ /* 0x000fda000780c800 */
[----:B------:R-:W-:Y:S05]  /*2aa0*/  @!P0 BRA `(.L_x_45) ;  /* 0x00000004003c8947 */ /* 0x000fea0003800000 */
[C---:B------:R-:W-:Y:S02]  /*2ab0*/  FSETP.NEU.FTZ.AND P1, PT, |R0|.reuse, +INF , PT ;  /* 0x7f8000000000780b */ /* 0x040fe40003f3d200 */
[----:B------:R-:W-:Y:S02]  /*2ac0*/  FSETP.NEU.FTZ.AND P3, PT, |R3|, +INF , PT ;  /* 0x7f8000000300780b */ /* 0x000fe40003f7d200 */
[----:B------:R-:W-:-:S11]  /*2ad0*/  FSETP.NEU.FTZ.AND P0, PT, |R0|, +INF , PT ;  /* 0x7f8000000000780b */ /* 0x000fd60003f1d200 */
[----:B------:R-:W-:Y:S05]  /*2ae0*/  @!P3 BRA !P1, `(.L_x_45) ;  /* 0x00000004002cb947 */ /* 0x000fea0004800000 */
[----:B------:R-:W-:-:S04]  /*2af0*/  LOP3.LUT P1, RZ, R0, 0x7fffffff, RZ, 0xc0, !PT ;  /* 0x7fffffff00ff7812 */ /* 0x000fc8000782c0ff */
[----:B------:R-:W-:-:S13]  /*2b00*/  PLOP3.LUT P1, PT, P3, P1, PT, 0x2f, 0xf2 ;  /* 0x0000000000f2781c */ /* 0x000fda0001f22577 */
[----:B------:R-:W-:Y:S05]  /*2b10*/  @P1 BRA `(.L_x_46) ;  /* 0x0000000400181947 */ /* 0x000fea0003800000 */
[----:B------:R-:W-:-:S04]  /*2b20*/  LOP3.LUT P1, RZ, R3, 0x7fffffff, RZ, 0xc0, !PT ;  /* 0x7fffffff03ff7812 */ /* 0x000fc8000782c0ff */
[----:B------:R-:W-:-:S13]  /*2b30*/  PLOP3.LUT P0, PT, P0, P1, PT, 0x2f, 0xf2 ;  /* 0x0000000000f2781c */ /* 0x000fda0000702577 */
[----:B------:R-:W-:Y:S05]  /*2b40*/  @P0 BRA `(.L_x_47) ;  /* 0x0000000400000947 */ /* 0x000fea0003800000 */
[----:B------:R-:W-:Y:S02]  /*2b50*/  ISETP.GE.AND P0, PT, R21, RZ, PT ;  /* 0x000000ff1500720c */ /* 0x000fe40003f06270 */
[----:B------:R-:W-:-:S11]  /*2b60*/  ISETP.GE.AND P1, PT, R22, RZ, PT ;  /* 0x000000ff1600720c */ /* 0x000fd60003f26270 */
[----:B------:R-:W-:Y:S01]  /*2b70*/  @P0 MOV R20, RZ ;  /* 0x000000ff00140202 */ /* 0x000fe20000000f00 */
[----:B------:R-:W-:Y:S01]  /*2b80*/  @!P0 FFMA R0, R0, 1.84467440737095516160e+19, RZ ;  /* 0x5f80000000008823 */ /* 0x000fe200000000ff */
[----:B------:R-:W-:Y:S01]  /*2b90*/  @!P0 MOV R20, 0xffffffc0 ;  /* 0xffffffc000148802 */ /* 0x000fe20000000f00 */
[----:B------:R-:W-:-:S03]  /*2ba0*/  @!P1 FFMA R3, R3, 1.84467440737095516160e+19, RZ ;  /* 0x5f80000003039823 */ /* 0x000fc600000000ff */
[----:B------:R-:W-:-:S07]  /*2bb0*/  @!P1 IADD3 R20, PT, PT, R20, 0x40, RZ ;  /* 0x0000004014149810 */ /* 0x000fce0007ffe0ff */
.L_x_43:
[----:B------:R-:W-:Y:S01]  /*2bc0*/  LEA R22, R19, 0xc0800000, 0x17 ;  /* 0xc080000013167811 */ /* 0x000fe200078eb8ff */
[----:B------:R-:W-:Y:S03]  /*2bd0*/  BSSY.RECONVERGENT B2, `(.L_x_48) ;  /* 0x0000036000027945 */ /* 0x000fe60003800200 */
[----:B------:R-:W-:Y:S02]  /*2be0*/  IADD3 R23, PT, PT, -R22, R3, RZ ;  /* 0x0000000316177210 */ /* 0x000fe40007ffe1ff */
[----:B------:R-:W-:Y:S02]  /*2bf0*/  IADD3 R22, PT, PT, R24, -0x7f, RZ ;  /* 0xffffff8118167810 */ /* 0x000fe40007ffe0ff */
[----:B------:R0:W1:Y:S01]  /*2c00*/  MUFU.RCP R3, R23 ;  /* 0x0000001700037308 */ /* 0x0000620000001000 */
[----:B------:R-:W-:Y:S02]  /*2c10*/  FADD.FTZ R21, -R23, -RZ ;  /* 0x800000ff17157221 */ /* 0x000fe40000010100 */
[C---:B------:R-:W-:Y:S01]  /*2c20*/  IMAD R0, R22.reuse, -0x800000, R0 ;  /* 0xff80000016007824 */ /* 0x040fe200078e0200 */
[----:B0-----:R-:W-:-:S04]  /*2c30*/  IADD3 R23, PT, PT, R22, 0x7f, -R19 ;  /* 0x0000007f16177810 */ /* 0x001fc80007ffe813 */
[----:B------:R-:W-:Y:S01]  /*2c40*/  IADD3 R23, PT, PT, R23, R20, RZ ;  /* 0x0000001417177210 */ /* 0x000fe20007ffe0ff */
[----:B-1----:R-:W-:-:S04]  /*2c50*/  FFMA R24, R3, R21, 1 ;  /* 0x3f80000003187423 */ /* 0x002fc80000000015 */
[----:B------:R-:W-:-:S04]  /*2c60*/  FFMA R3, R3, R24, R3 ;  /* 0x0000001803037223 */ /* 0x000fc80000000003 */
[----:B------:R-:W-:-:S04]  /*2c70*/  FFMA R24, R0, R3, RZ ;  /* 0x0000000300187223 */ /* 0x000fc800000000ff */
[----:B------:R-:W-:-:S04]  /*2c80*/  FFMA R25, R21, R24, R0 ;  /* 0x0000001815197223 */ /* 0x000fc80000000000 */
[----:B------:R-:W-:-:S04]  /*2c90*/  FFMA R24, R3, R25, R24 ;  /* 0x0000001903187223 */ /* 0x000fc80000000018 */
[----:B------:R-:W-:-:S04]  /*2ca0*/  FFMA R21, R21, R24, R0 ;  /* 0x0000001815157223 */ /* 0x000fc80000000000 */
[----:B------:R-:W-:-:S05]  /*2cb0*/  FFMA R0, R3, R21, R24 ;  /* 0x0000001503007223 */ /* 0x000fca0000000018 */
[----:B------:R-:W-:-:S04]  /*2cc0*/  SHF.R.U32.HI R19, RZ, 0x17, R0 ;  /* 0x00000017ff137819 */ /* 0x000fc80000011600 */
[----:B------:R-:W-:-:S04]  /*2cd0*/  LOP3.LUT R19, R19, 0xff, RZ, 0xc0, !PT ;  /* 0x000000ff13137812 */ /* 0x000fc800078ec0ff */
[----:B------:R-:W-:-:S04]  /*2ce0*/  IADD3 R22, PT, PT, R19, R23, RZ ;  /* 0x0000001713167210 */ /* 0x000fc80007ffe0ff */
[----:B------:R-:W-:-:S04]  /*2cf0*/  IADD3 R19, PT, PT, R22, -0x1, RZ ;  /* 0xffffffff16137810 */ /* 0x000fc80007ffe0ff */
[----:B------:R-:W-:-:S13]  /*2d00*/  ISETP.GE.U32.AND P0, PT, R19, 0xfe, PT ;  /* 0x000000fe1300780c */ /* 0x000fda0003f06070 */
[----:B------:R-:W-:Y:S05]  /*2d10*/  @!P0 BRA `(.L_x_49) ;  /* 0x0000000000808947 */ /* 0x000fea0003800000 */
[----:B------:R-:W-:-:S13]  /*2d20*/  ISETP.GT.AND P0, PT, R22, 0xfe, PT ;  /* 0x000000fe1600780c */ /* 0x000fda0003f04270 */
[----:B------:R-:W-:Y:S05]  /*2d30*/  @P0 BRA `(.L_x_50) ;  /* 0x00000000006c0947 */ /* 0x000fea0003800000 */
[----:B------:R-:W-:-:S13]  /*2d40*/  ISETP.GE.AND P0, PT, R22, 0x1, PT ;  /* 0x000000011600780c */ /* 0x000fda0003f06270 */
[----:B------:R-:W-:Y:S05]  /*2d50*/  @P0 BRA `(.L_x_51) ;  /* 0x0000000000740947 */ /* 0x000fea0003800000 */
[----:B------:R-:W-:Y:S02]  /*2d60*/  ISETP.GE.AND P0, PT, R22, -0x18, PT ;  /* 0xffffffe81600780c */ /* 0x000fe40003f06270 */
[----:B------:R-:W-:-:S11]  /*2d70*/  LOP3.LUT R0, R0, 0x80000000, RZ, 0xc0, !PT ;  /* 0x8000000000007812 */ /* 0x000fd600078ec0ff */
[----:B------:R-:W-:Y:S05]  /*2d80*/  @!P0 BRA `(.L_x_51) ;  /* 0x0000000000688947 */ /* 0x000fea0003800000 */
[-CC-:B------:R-:W-:Y:S01]  /*2d90*/  FFMA.RZ R19, R3, R21.reuse, R24.reuse ;  /* 0x0000001503137223 */ /* 0x180fe2000000c018 */
[C---:B------:R-:W-:Y:S02]  /*2da0*/  ISETP.NE.AND P3, PT, R22.reuse, RZ, PT ;  /* 0x000000ff1600720c */ /* 0x040fe40003f65270 */
[C---:B------:R-:W-:Y:S02]  /*2db0*/  ISETP.NE.AND P1, PT, R22.reuse, RZ, PT ;  /* 0x000000ff1600720c */ /* 0x040fe40003f25270 */
[----:B------:R-:W-:Y:S01]  /*2dc0*/  LOP3.LUT R20, R19, 0x7fffff, RZ, 0xc0, !PT ;  /* 0x007fffff13147812 */ /* 0x000fe200078ec0ff */
[CCC-:B------:R-:W-:Y:S01]  /*2dd0*/  FFMA.RP R19, R3.reuse, R21.reuse, R24.reuse ;  /* 0x0000001503137223 */ /* 0x1c0fe20000008018 */
[----:B------:R-:W-:Y:S01]  /*2de0*/  FFMA.RM R24, R3, R21, R24 ;  /* 0x0000001503187223 */ /* 0x000fe20000004018 */
[----:B------:R-:W-:Y:S02]  /*2df0*/  IADD3 R3, PT, PT, R22, 0x20, RZ ;  /* 0x0000002016037810 */ /* 0x000fe40007ffe0ff */
[----:B------:R-:W-:-:S02]  /*2e00*/  LOP3.LUT R20, R20, 0x800000, RZ, 0xfc, !PT ;  /* 0x0080000014147812 */ /* 0x000fc400078efcff */
[----:B------:R-:W-:Y:S02]  /*2e10*/  IADD3 R21, PT, PT, -R22, RZ, RZ ;  /* 0x000000ff16157210 */ /* 0x000fe40007ffe1ff */
[----:B------:R-:W-:Y:S02]  /*2e20*/  SHF.L.U32 R3, R20, R3, RZ ;  /* 0x0000000314037219 */ /* 0x000fe400000006ff */
[----:B------:R-:W-:Y:S02]  /*2e30*/  FSETP.NEU.FTZ.AND P0, PT, R19, R24, PT ;  /* 0x000000181300720b */ /* 0x000fe40003f1d000 */
[----:B------:R-:W-:Y:S02]  /*2e40*/  SEL R19, R21, RZ, P3 ;  /* 0x000000ff15137207 */ /* 0x000fe40001800000 */
[----:B------:R-:W-:Y:S02]  /*2e50*/  ISETP.NE.AND P1, PT, R3, RZ, P1 ;  /* 0x000000ff0300720c */ /* 0x000fe40000f25270 */
[----:B------:R-:W-:-:S02]  /*2e60*/  SHF.R.U32.HI R19, RZ, R19, R20 ;  /* 0x00000013ff137219 */ /* 0x000fc40000011614 */
[----:B------:R-:W-:Y:S02]  /*2e70*/  PLOP3.LUT P0, PT, P0, P1, PT, 0xf8, 0x8f ;  /* 0x00000000008f781c */ /* 0x000fe40000703f70 */
[----:B------:R-:W-:Y:S02]  /*2e80*/  SHF.R.U32.HI R20, RZ, 0x1, R19 ;  /* 0x00000001ff147819 */ /* 0x000fe40000011613 */
[----:B------:R-:W-:-:S04]  /*2e90*/  SEL R3, RZ, 0x1, !P0 ;  /* 0x00000001ff037807 */ /* 0x000fc80004000000 */
[----:B------:R-:W-:-:S04]  /*2ea0*/  LOP3.LUT R22, R3, 0x1, R20, 0xf8, !PT ;  /* 0x0000000103167812 */ /* 0x000fc800078ef814 */
[----:B------:R-:W-:-:S04]  /*2eb0*/  LOP3.LUT R19, R22, R19, RZ, 0xc0, !PT ;  /* 0x0000001316137212 */ /* 0x000fc800078ec0ff */
[----:B------:R-:W-:-:S04]  /*2ec0*/  IADD3 R19, PT, PT, R20, R19, RZ ;  /* 0x0000001314137210 */ /* 0x000fc80007ffe0ff */
[----:B------:R-:W-:Y:S01]  /*2ed0*/  LOP3.LUT R0, R19, R0, RZ, 0xfc, !PT ;  /* 0x0000000013007212 */ /* 0x000fe200078efcff */
[----:B------:R-:W-:Y:S06]  /*2ee0*/  BRA `(.L_x_51) ;  /* 0x0000000000107947 */ /* 0x000fec0003800000 */
.L_x_50:
[----:B------:R-:W-:-:S04]  /*2ef0*/  LOP3.LUT R0, R0, 0x80000000, RZ, 0xc0, !PT ;  /* 0x8000000000007812 */ /* 0x000fc800078ec0ff */
[----:B------:R-:W-:Y:S01]  /*2f00*/  LOP3.LUT R0, R0, 0x7f800000, RZ, 0xfc, !PT ;  /* 0x7f80000000007812 */ /* 0x000fe200078efcff */
[----:B------:R-:W-:Y:S06]  /*2f10*/  BRA `(.L_x_51) ;  /* 0x0000000000047947 */ /* 0x000fec0003800000 */
.L_x_49:
[----:B------:R-:W-:-:S07]  /*2f20*/  LEA R0, R23, R0, 0x17 ;  /* 0x0000000017007211 */ /* 0x000fce00078eb8ff */
.L_x_51:
[----:B------:R-:W-:Y:S05]  /*2f30*/  BSYNC.RECONVERGENT B2 ;  /* 0x0000000000027941 */ /* 0x000fea0003800200 */
.L_x_48:
[----:B------:R-:W-:Y:S05]  /*2f40*/  BRA `(.L_x_52) ;  /* 0x0000000000207947 */ /* 0x000fea0003800000 */
.L_x_47:
[----:B------:R-:W-:-:S04]  /*2f50*/  LOP3.LUT R0, R3, 0x80000000, R0, 0x48, !PT ;  /* 0x8000000003007812 */ /* 0x000fc800078e4800 */
[----:B------:R-:W-:Y:S01]  /*2f60*/  LOP3.LUT R0, R0, 0x7f800000, RZ, 0xfc, !PT ;  /* 0x7f80000000007812 */ /* 0x000fe200078efcff */
[----:B------:R-:W-:Y:S06]  /*2f70*/  BRA `(.L_x_52) ;  /* 0x0000000000147947 */ /* 0x000fec0003800000 */
.L_x_46:
[----:B------:R-:W-:Y:S01]  /*2f80*/  LOP3.LUT R0, R3, 0x80000000, R0, 0x48, !PT ;  /* 0x8000000003007812 */ /* 0x000fe200078e4800 */
[----:B------:R-:W-:Y:S06]  /*2f90*/  BRA `(.L_x_52) ;  /* 0x00000000000c7947 */ /* 0x000fec0003800000 */
.L_x_45:
[----:B------:R-:W0:Y:S01]  /*2fa0*/  MUFU.RSQ R0, -QNAN ;  /* 0xffc0000000007908 */ /* 0x000e220000001400 */
[----:B------:R-:W-:Y:S05]  /*2fb0*/  BRA `(.L_x_52) ;  /* 0x0000000000047947 */ /* 0x000fea0003800000 */
.L_x_44:
[----:B------:R-:W-:-:S07]  /*2fc0*/  FADD.FTZ R0, R0, R3 ;  /* 0x0000000300007221 */ /* 0x000fce0000010000 */
.L_x_52:
[----:B------:R-:W-:Y:S05]  /*2fd0*/  BSYNC.RECONVERGENT B1 ;  /* 0x0000000000017941 */ /* 0x000fea0003800200 */
.L_x_42:
[----:B------:R-:W-:Y:S01]  /*2fe0*/  HFMA2 R19, -RZ, RZ, 0, 0 ;  /* 0x00000000ff137431 */ /* 0x000fe200000001ff */
[----:B0-----:R-:W-:-:S03]  /*2ff0*/  MOV R3, R0 ;  /* 0x0000000000037202 */ /* 0x001fc60000000f00 */
[----:B------:R-:W-:Y:S05]  /*3000*/  RET.REL.NODEC R18 `(_Z15gpu_nbody_naiveP6float3P6float4ff) ;  /* 0xffffffcc12fc7950 */ /* 0x000fea0003c3ffff */
.L_x_53:
[----:B------:R-:W-:-:S00]  /*3010*/  BRA `(.L_x_53) ;  /* 0xfffffffc00fc7947 */ /* 0x000fc0000383ffff */
[----:B------:R-:W-:-:S00]  /*3020*/  NOP ;  /* 0x0000000000007918 */ /* 0x000fc00000000000 */
        /* <DEDUP_REMOVED lines=13> */
.L_x_55:


//--------------------- .nv.shared.reserved.0     --------------------------
	.section	.nv.shared.reserved.0,"aw",@nobits
	.weak		__nv_reservedSMEM_offset_0_alias
	.size		__nv_reservedSMEM_offset_0_alias, 0, 64
	.other		__nv_reservedSMEM_offset_0_alias,@"STO_CUDA_RESERVED_SHARED STV_DEFAULT"
__nv_reservedSMEM_offset_0_alias:
	.zero		0
	.zero		64


//--------------------- .nv.constant0._Z15gpu_nbody_naiveP6float3P6float4ff --------------------------
	.section	.nv.constant0._Z15gpu_nbody_naiveP6float3P6float4ff,"a",@progbits
	.sectionflags	@""
	.align	4
.nv.constant0._Z15gpu_nbody_naiveP6float3P6float4ff:
	.zero		920


//--------------------- SYMBOLS --------------------------

	.type		.nv.reservedSmem.offset0,@object
	.size		.nv.reservedSmem.offset0,0x4
